	.target	sm_90a

	.elftype	@"ET_EXEC"


//--------------------- .note.nv.tkinfo           --------------------------
	.section	.note.nv.tkinfo,"",@"SHT_NOTE"
	.sectionflags	@"SHF_NOTE_NV_TKINFO"
	.tkinfo
        /*0018*/ 	.word	0x00000002
        /*0030*/ 	.string	""
        /*0030*/ 	.string	"ptxas"
        /*0030*/ 	.string	"Cuda compilation tools, release 13.0, V13.0.88"
        /*0030*/ 	.string	"Build cuda_13.0.r13.0/compiler.36424714_0"
        /*0030*/ 	.string	"-arch sm_90a -m 64 "



//--------------------- .note.nv.cuinfo           --------------------------
	.section	.note.nv.cuinfo,"",@"SHT_NOTE"
	.sectionflags	@"SHF_NOTE_NV_CUINFO"
        /*0018*/ 	.short	0x0002
        /*001a*/ 	.short	0x005a
        /*001c*/ 	.short	0x0082
	.zero		2


//--------------------- .nv.info                  --------------------------
	.section	.nv.info,"",@"SHT_CUDA_INFO"
	.align	4


	//----- nvinfo : EIATTR_REGCOUNT
	.align		4
        /*0000*/ 	.byte	0x04, 0x2f
        /*0002*/ 	.short	(.L_15 - .L_14)
	.align		4
.L_14:
        /*0004*/ 	.word	index@(_ZN7cutlass13device_kernelINS_4gemm6kernel13GemmUniversalIN4cute5tupleIJiiiiEEENS1_10collective13CollectiveMmaINS1_34MainloopSm90TmaGmmaWarpSpecializedILi22ENS5_IJNS4_1CILi1EEENSA_ILi8EEESB_EEENS1_32KernelTmaWarpSpecializedPingpongEEENS5_IJNSA_ILi64EEENSA_ILi256EEENSA_ILi32EEEEEEaNS5_IJlSB_lEEEaSK_NS4_8TiledMMAINS4_8MMA_AtomIJNS4_4SM904GMMA27MMA_64x256x32_S32S8S8_SS_TNEEEENS4_6LayoutINS5_IJSB_SB_SB_EEENS5_IJNSA_ILi0EEEST_ST_EEEEENS5_IJNS4_10UnderscoreESW_SW_EEEEENS4_23SM90_TMA_LOAD_MULTICASTENS4_14ComposedLayoutINS4_7SwizzleILi1ELi4ELi3EEENS4_18smem_ptr_flag_bitsILi8EEENSR_INS5_IJSC_SI_EEENS5_IJSI_SB_EEEEEEEvNS4_8identityENS4_13SM90_TMA_LOADES18_vS19_EENS_8epilogue10collective6detail29Sm90TmaWarpSpecializedAdapterINS1D_15DefaultEpilogueIaSK_SK_NS1C_6thread17LinearCombinationIaLi1EiiLNS1H_9ScaleType4KindE0ELNS_15FloatRoundStyleE2EaEENS1_15EpilogueDefaultEEEEEvvEEEEvNT_6ParamsE)
        /*0008*/ 	.word	0x000000a8


	//----- nvinfo : EIATTR_FRAME_SIZE
	.align		4
.L_15:
        /*000c*/ 	.byte	0x04, 0x11
        /*000e*/ 	.short	(.L_17 - .L_16)
	.align		4
.L_16:
        /*0010*/ 	.word	index@(_ZN7cutlass13device_kernelINS_4gemm6kernel13GemmUniversalIN4cute5tupleIJiiiiEEENS1_10collective13CollectiveMmaINS1_34MainloopSm90TmaGmmaWarpSpecializedILi22ENS5_IJNS4_1CILi1EEENSA_ILi8EEESB_EEENS1_32KernelTmaWarpSpecializedPingpongEEENS5_IJNSA_ILi64EEENSA_ILi256EEENSA_ILi32EEEEEEaNS5_IJlSB_lEEEaSK_NS4_8TiledMMAINS4_8MMA_AtomIJNS4_4SM904GMMA27MMA_64x256x32_S32S8S8_SS_TNEEEENS4_6LayoutINS5_IJSB_SB_SB_EEENS5_IJNSA_ILi0EEEST_ST_EEEEENS5_IJNS4_10UnderscoreESW_SW_EEEEENS4_23SM90_TMA_LOAD_MULTICASTENS4_14ComposedLayoutINS4_7SwizzleILi1ELi4ELi3EEENS4_18smem_ptr_flag_bitsILi8EEENSR_INS5_IJSC_SI_EEENS5_IJSI_SB_EEEEEEEvNS4_8identityENS4_13SM90_TMA_LOADES18_vS19_EENS_8epilogue10collective6detail29Sm90TmaWarpSpecializedAdapterINS1D_15DefaultEpilogueIaSK_SK_NS1C_6thread17LinearCombinationIaLi1EiiLNS1H_9ScaleType4KindE0ELNS_15FloatRoundStyleE2EaEENS1_15EpilogueDefaultEEEEEvvEEEEvNT_6ParamsE)
        /*0014*/ 	.word	0x00000008


	//----- nvinfo : EIATTR_MIN_STACK_SIZE
	.align		4
.L_17:
        /*0018*/ 	.byte	0x04, 0x12
        /*001a*/ 	.short	(.L_19 - .L_18)
	.align		4
.L_18:
        /*001c*/ 	.word	index@(_ZN7cutlass13device_kernelINS_4gemm6kernel13GemmUniversalIN4cute5tupleIJiiiiEEENS1_10collective13CollectiveMmaINS1_34MainloopSm90TmaGmmaWarpSpecializedILi22ENS5_IJNS4_1CILi1EEENSA_ILi8EEESB_EEENS1_32KernelTmaWarpSpecializedPingpongEEENS5_IJNSA_ILi64EEENSA_ILi256EEENSA_ILi32EEEEEEaNS5_IJlSB_lEEEaSK_NS4_8TiledMMAINS4_8MMA_AtomIJNS4_4SM904GMMA27MMA_64x256x32_S32S8S8_SS_TNEEEENS4_6LayoutINS5_IJSB_SB_SB_EEENS5_IJNSA_ILi0EEEST_ST_EEEEENS5_IJNS4_10UnderscoreESW_SW_EEEEENS4_23SM90_TMA_LOAD_MULTICASTENS4_14ComposedLayoutINS4_7SwizzleILi1ELi4ELi3EEENS4_18smem_ptr_flag_bitsILi8EEENSR_INS5_IJSC_SI_EEENS5_IJSI_SB_EEEEEEEvNS4_8identityENS4_13SM90_TMA_LOADES18_vS19_EENS_8epilogue10collective6detail29Sm90TmaWarpSpecializedAdapterINS1D_15DefaultEpilogueIaSK_SK_NS1C_6thread17LinearCombinationIaLi1EiiLNS1H_9ScaleType4KindE0ELNS_15FloatRoundStyleE2EaEENS1_15EpilogueDefaultEEEEEvvEEEEvNT_6ParamsE)
        /*0020*/ 	.word	0x00000008
.L_19:


//--------------------- .nv.compat                --------------------------
	.section	.nv.compat,"",@"SHT_CUDA_COMPAT_INFO"
	.align	4
        /*0000*/ 	.byte	0x02, 0x09, 0x01, 0x00, 0x02, 0x02, 0x04, 0x00, 0x02, 0x05, 0x05, 0x00, 0x03, 0x07, 0x01, 0x01
        /*0010*/ 	.byte	0x02, 0x03, 0x01, 0x00, 0x02, 0x06, 0x01, 0x00, 0x04, 0x0b, 0x08, 0x00, 0x00, 0x00, 0x00, 0x00
        /*0020*/ 	.byte	0x00, 0x00, 0x00, 0x00


//--------------------- .nv.info._ZN7cutlass13device_kernelINS_4gemm6kernel13GemmUniversalIN4cute5tupleIJiiiiEEENS1_10collective13CollectiveMmaINS1_34MainloopSm90TmaGmmaWarpSpecializedILi22ENS5_IJNS4_1CILi1EEENSA_ILi8EEESB_EEENS1_32KernelTmaWarpSpecializedPingpongEEENS5_IJNSA_ILi64EEENSA_ILi256EEENSA_ILi32EEEEEEaNS5_IJlSB_lEEEaSK_NS4_8TiledMMAINS4_8MMA_AtomIJNS4_4SM904GMMA27MMA_64x256x32_S32S8S8_SS_TNEEEENS4_6LayoutINS5_IJSB_SB_SB_EEENS5_IJNSA_ILi0EEEST_ST_EEEEENS5_IJNS4_10UnderscoreESW_SW_EEEEENS4_23SM90_TMA_LOAD_MULTICASTENS4_14ComposedLayoutINS4_7SwizzleILi1ELi4ELi3EEENS4_18smem_ptr_flag_bitsILi8EEENSR_INS5_IJSC_SI_EEENS5_IJSI_SB_EEEEEEEvNS4_8identityENS4_13SM90_TMA_LOADES18_vS19_EENS_8epilogue10collective6detail29Sm90TmaWarpSpecializedAdapterINS1D_15DefaultEpilogueIaSK_SK_NS1C_6thread17LinearCombinationIaLi1EiiLNS1H_9ScaleType4KindE0ELNS_15FloatRoundStyleE2EaEENS1_15EpilogueDefaultEEEEEvvEEEEvNT_6ParamsE --------------------------
	.section	.nv.info._ZN7cutlass13device_kernelINS_4gemm6kernel13GemmUniversalIN4cute5tupleIJiiiiEEENS1_10collective13CollectiveMmaINS1_34MainloopSm90TmaGmmaWarpSpecializedILi22ENS5_IJNS4_1CILi1EEENSA_ILi8EEESB_EEENS1_32KernelTmaWarpSpecializedPingpongEEENS5_IJNSA_ILi64EEENSA_ILi256EEENSA_ILi32EEEEEEaNS5_IJlSB_lEEEaSK_NS4_8TiledMMAINS4_8MMA_AtomIJNS4_4SM904GMMA27MMA_64x256x32_S32S8S8_SS_TNEEEENS4_6LayoutINS5_IJSB_SB_SB_EEENS5_IJNSA_ILi0EEEST_ST_EEEEENS5_IJNS4_10UnderscoreESW_SW_EEEEENS4_23SM90_TMA_LOAD_MULTICASTENS4_14ComposedLayoutINS4_7SwizzleILi1ELi4ELi3EEENS4_18smem_ptr_flag_bitsILi8EEENSR_INS5_IJSC_SI_EEENS5_IJSI_SB_EEEEEEEvNS4_8identityENS4_13SM90_TMA_LOADES18_vS19_EENS_8epilogue10collective6detail29Sm90TmaWarpSpecializedAdapterINS1D_15DefaultEpilogueIaSK_SK_NS1C_6thread17LinearCombinationIaLi1EiiLNS1H_9ScaleType4KindE0ELNS_15FloatRoundStyleE2EaEENS1_15EpilogueDefaultEEEEEvvEEEEvNT_6ParamsE,"",@"SHT_CUDA_INFO"
	.sectionflags	@""
	.align	4


	//----- nvinfo : EIATTR_CUDA_API_VERSION
	.align		4
        /*0000*/ 	.byte	0x04, 0x37
        /*0002*/ 	.short	(.L_21 - .L_20)
.L_20:
        /*0004*/ 	.word	0x00000082


	//----- nvinfo : EIATTR_KPARAM_INFO
	.align		4
.L_21:
        /*0008*/ 	.byte	0x04, 0x17
        /*000a*/ 	.short	(.L_23 - .L_22)
.L_22:
        /*000c*/ 	.word	0x00000000
        /*0010*/ 	.short	0x0000
        /*0012*/ 	.short	0x0070
        /*0014*/ 	.byte	0x00, 0xf0, 0x01, 0x10


	//----- nvinfo : EIATTR_SPARSE_MMA_MASK
	.align		4
.L_23:
        /*0018*/ 	.byte	0x03, 0x50
        /*001a*/ 	.short	0x0000


	//----- nvinfo : EIATTR_MAXREG_COUNT
	.align		4
        /*001c*/ 	.byte	0x03, 0x1b
        /*001e*/ 	.short	0x00a8


	//----- nvinfo : EIATTR_NUM_BARRIERS
	.align		4
        /*0020*/ 	.byte	0x02, 0x4c
        /*0022*/ 	.byte	0x01
	.zero		1


	//----- nvinfo : EIATTR_EXTERNS
	.align		4
        /*0024*/ 	.byte	0x04, 0x0f
        /*0026*/ 	.short	(.L_25 - .L_24)


	//   ....[0]....
	.align		4
.L_24:
        /*0028*/ 	.word	index@(__assertfail)


	//----- nvinfo : EIATTR_ANNOTATIONS
	.align		4
.L_25:
        /*002c*/ 	.byte	0x04, 0x55
        /*002e*/ 	.short	(.L_27 - .L_26)


	//   ....[0]....
.L_26:
        /*0030*/ 	.word	0x00000001
        /*0034*/ 	.byte	0xb0, 0x0f, 0x00, 0x00, 0x01, 0x00, 0x00, 0x00, 0xd0, 0x84, 0x00, 0x00, 0x01, 0x00, 0x00, 0x00
        /*0044*/ 	.byte	0x50, 0x91, 0x00, 0x00


	//----- nvinfo : EIATTR_MERCURY_ISA_VERSION
	.align		4
.L_27:
        /*0048*/ 	.byte	0x03, 0x5f
        /*004a*/ 	.short	0x0101


	//----- nvinfo : EIATTR_INT_WARP_WIDE_INSTR_OFFSETS
	.align		4
        /*004c*/ 	.byte	0x04, 0x31
        /*004e*/ 	.short	(.L_29 - .L_28)


	//   ....[0]....
.L_28:
        /*0050*/ 	.word	0x00000700


	//   ....[1]....
        /*0054*/ 	.word	0x00000740


	//   ....[2]....
        /*0058*/ 	.word	0x00000880


	//   ....[3]....
        /*005c*/ 	.word	0x00000890


	//   ....[4]....
        /*0060*/ 	.word	0x000008b0


	//   ....[5]....
        /*0064*/ 	.word	0x000008d0


	//   ....[6]....
        /*0068*/ 	.word	0x00000980


	//   ....[7]....
        /*006c*/ 	.word	0x000009d0


	//   ....[8]....
        /*0070*/ 	.word	0x00001f40


	//----- nvinfo : EIATTR_COOP_GROUP_MASK_REGIDS
	.align		4
.L_29:
        /*0074*/ 	.byte	0x04, 0x29
        /*0076*/ 	.short	(.L_31 - .L_30)


	//   ....[0]....
.L_30:
        /*0078*/ 	.word	0xffffffff


	//   ....[1]....
        /*007c*/ 	.word	0xffffffff


	//   ....[2]....
        /*0080*/ 	.word	0xffffffff


	//   ....[3]....
        /*0084*/ 	.word	0xffffffff


	//   ....[4]....
        /*0088*/ 	.word	0xffffffff


	//   ....[5]....
        /*008c*/ 	.word	0xffffffff


	//   ....[6]....
        /*0090*/ 	.word	0xffffffff


	//----- nvinfo : EIATTR_COOP_GROUP_INSTR_OFFSETS
	.align		4
.L_31:
        /*0094*/ 	.byte	0x04, 0x28
        /*0096*/ 	.short	(.L_33 - .L_32)


	//   ....[0]....
.L_32:
        /*0098*/ 	.word	0x00000070


	//   ....[1]....
        /*009c*/ 	.word	0x00000080


	//   ....[2]....
        /*00a0*/ 	.word	0x00000140


	//   ....[3]....
        /*00a4*/ 	.word	0x00000540


	//   ....[4]....
        /*00a8*/ 	.word	0x00000580


	//   ....[5]....
        /*00ac*/ 	.word	0x00000a20


	//   ....[6]....
        /*00b0*/ 	.word	0x00000b50


	//----- nvinfo : EIATTR_REG_RECONFIG
	.align		4
.L_33:
        /*00b4*/ 	.byte	0x01, 0x54
	.zero		2


	//----- nvinfo : EIATTR_SYSCALL_OFFSETS
	.align		4
        /*00b8*/ 	.byte	0x04, 0x46
        /*00ba*/ 	.short	(.L_35 - .L_34)


	//   ....[0]....
.L_34:
        /*00bc*/ 	.word	0x000019d0


	//----- nvinfo : EIATTR_MBARRIER_INSTR_OFFSETS
	.align		4
.L_35:
        /*00c0*/ 	.byte	0x04, 0x39
        /*00c2*/ 	.short	(.L_37 - .L_36)


	//   ....[0]....
.L_36:
        /*00c4*/ 	.word	0x00000260
        /*00c8*/ 	.word	0x000000ff
        /*00cc*/ 	.word	0x00000000
        /*00d0*/ 	.short	0x0100
        /*00d2*/ 	.byte	0x08
	.zero		1


	//   ....[1]....
        /*00d4*/ 	.word	0x00000270
        /*00d8*/ 	.word	0x000000ff
        /*00dc*/ 	.word	0x000000b0
        /*00e0*/ 	.short	0x0100
        /*00e2*/ 	.byte	0x08
	.zero		1


	//   ....[2]....
        /*00e4*/ 	.word	0x00000280
        /*00e8*/ 	.word	0x000000ff
        /*00ec*/ 	.word	0x00000008
        /*00f0*/ 	.short	0x0100
        /*00f2*/ 	.byte	0x08
	.zero		1


	//   ....[3]....
        /*00f4*/ 	.word	0x00000290
        /*00f8*/ 	.word	0x000000ff
        /*00fc*/ 	.word	0x000000b8
        /*0100*/ 	.short	0x0100
        /*0102*/ 	.byte	0x08
	.zero		1


	//   ....[4]....
        /*0104*/ 	.word	0x000002a0
        /*0108*/ 	.word	0x000000ff
        /*010c*/ 	.word	0x00000010
        /*0110*/ 	.short	0x0100
        /*0112*/ 	.byte	0x08
	.zero		1


	//   ....[5]....
        /*0114*/ 	.word	0x000002b0
        /*0118*/ 	.word	0x000000ff
        /*011c*/ 	.word	0x000000c0
        /*0120*/ 	.short	0x0100
        /*0122*/ 	.byte	0x08
	.zero		1


	//   ....[6]....
        /*0124*/ 	.word	0x000002c0
        /*0128*/ 	.word	0x000000ff
        /*012c*/ 	.word	0x00000018
        /*0130*/ 	.short	0x0100
        /*0132*/ 	.byte	0x08
	.zero		1


	//   ....[7]....
        /*0134*/ 	.word	0x000002d0
        /*0138*/ 	.word	0x000000ff
        /*013c*/ 	.word	0x000000c8
        /*0140*/ 	.short	0x0100
        /*0142*/ 	.byte	0x08
	.zero		1


	//   ....[8]....
        /*0144*/ 	.word	0x000002e0
        /*0148*/ 	.word	0x000000ff
        /*014c*/ 	.word	0x00000020
        /*0150*/ 	.short	0x0100
        /*0152*/ 	.byte	0x08
	.zero		1


	//   ....[9]....
        /*0154*/ 	.word	0x000002f0
        /*0158*/ 	.word	0x000000ff
        /*015c*/ 	.word	0x000000d0
        /*0160*/ 	.short	0x0100
        /*0162*/ 	.byte	0x08
	.zero		1


	//   ....[10]....
        /*0164*/ 	.word	0x00000300
        /*0168*/ 	.word	0x000000ff
        /*016c*/ 	.word	0x00000028
        /*0170*/ 	.short	0x0100
        /*0172*/ 	.byte	0x08
	.zero		1


	//   ....[11]....
        /*0174*/ 	.word	0x00000310
        /*0178*/ 	.word	0x000000ff
        /*017c*/ 	.word	0x000000d8
        /*0180*/ 	.short	0x0100
        /*0182*/ 	.byte	0x08
	.zero		1


	//   ....[12]....
        /*0184*/ 	.word	0x00000320
        /*0188*/ 	.word	0x000000ff
        /*018c*/ 	.word	0x00000030
        /*0190*/ 	.short	0x0100
        /*0192*/ 	.byte	0x08
	.zero		1


	//   ....[13]....
        /*0194*/ 	.word	0x00000330
        /*0198*/ 	.word	0x000000ff
        /*019c*/ 	.word	0x000000e0
        /*01a0*/ 	.short	0x0100
        /*01a2*/ 	.byte	0x08
	.zero		1


	//   ....[14]....
        /*01a4*/ 	.word	0x00000340
        /*01a8*/ 	.word	0x000000ff
        /*01ac*/ 	.word	0x00000038
        /*01b0*/ 	.short	0x0100
        /*01b2*/ 	.byte	0x08
	.zero		1


	//   ....[15]....
        /*01b4*/ 	.word	0x00000350
        /*01b8*/ 	.word	0x000000ff
        /*01bc*/ 	.word	0x000000e8
        /*01c0*/ 	.short	0x0100
        /*01c2*/ 	.byte	0x08
	.zero		1


	//   ....[16]....
        /*01c4*/ 	.word	0x00000360
        /*01c8*/ 	.word	0x000000ff
        /*01cc*/ 	.word	0x00000040
        /*01d0*/ 	.short	0x0100
        /*01d2*/ 	.byte	0x08
	.zero		1


	//   ....[17]....
        /*01d4*/ 	.word	0x00000370
        /*01d8*/ 	.word	0x000000ff
        /*01dc*/ 	.word	0x000000f0
        /*01e0*/ 	.short	0x0100
        /*01e2*/ 	.byte	0x08
	.zero		1


	//   ....[18]....
        /*01e4*/ 	.word	0x00000380
        /*01e8*/ 	.word	0x000000ff
        /*01ec*/ 	.word	0x00000048
        /*01f0*/ 	.short	0x0100
        /*01f2*/ 	.byte	0x08
	.zero		1


	//   ....[19]....
        /*01f4*/ 	.word	0x00000390
        /*01f8*/ 	.word	0x000000ff
        /*01fc*/ 	.word	0x000000f8
        /*0200*/ 	.short	0x0100
        /*0202*/ 	.byte	0x08
	.zero		1


	//   ....[20]....
        /*0204*/ 	.word	0x000003a0
        /*0208*/ 	.word	0x000000ff
        /*020c*/ 	.word	0x00000050
        /*0210*/ 	.short	0x0100
        /*0212*/ 	.byte	0x08
	.zero		1


	//   ....[21]....
        /*0214*/ 	.word	0x000003b0
        /*0218*/ 	.word	0x000000ff
        /*021c*/ 	.word	0x00000100
        /*0220*/ 	.short	0x0100
        /*0222*/ 	.byte	0x08
	.zero		1


	//   ....[22]....
        /*0224*/ 	.word	0x000003c0
        /*0228*/ 	.word	0x000000ff
        /*022c*/ 	.word	0x00000058
        /*0230*/ 	.short	0x0100
        /*0232*/ 	.byte	0x08
	.zero		1


	//   ....[23]....
        /*0234*/ 	.word	0x000003d0
        /*0238*/ 	.word	0x000000ff
        /*023c*/ 	.word	0x00000108
        /*0240*/ 	.short	0x0100
        /*0242*/ 	.byte	0x08
	.zero		1


	//   ....[24]....
        /*0244*/ 	.word	0x000003e0
        /*0248*/ 	.word	0x000000ff
        /*024c*/ 	.word	0x00000060
        /*0250*/ 	.short	0x0100
        /*0252*/ 	.byte	0x08
	.zero		1


	//   ....[25]....
        /*0254*/ 	.word	0x000003f0
        /*0258*/ 	.word	0x000000ff
        /*025c*/ 	.word	0x00000110
        /*0260*/ 	.short	0x0100
        /*0262*/ 	.byte	0x08
	.zero		1


	//   ....[26]....
        /*0264*/ 	.word	0x00000400
        /*0268*/ 	.word	0x000000ff
        /*026c*/ 	.word	0x00000068
        /*0270*/ 	.short	0x0100
        /*0272*/ 	.byte	0x08
	.zero		1


	//   ....[27]....
        /*0274*/ 	.word	0x00000410
        /*0278*/ 	.word	0x000000ff
        /*027c*/ 	.word	0x00000118
        /*0280*/ 	.short	0x0100
        /*0282*/ 	.byte	0x08
	.zero		1


	//   ....[28]....
        /*0284*/ 	.word	0x00000420
        /*0288*/ 	.word	0x000000ff
        /*028c*/ 	.word	0x00000070
        /*0290*/ 	.short	0x0100
        /*0292*/ 	.byte	0x08
	.zero		1


	//   ....[29]....
        /*0294*/ 	.word	0x00000430
        /*0298*/ 	.word	0x000000ff
        /*029c*/ 	.word	0x00000120
        /*02a0*/ 	.short	0x0100
        /*02a2*/ 	.byte	0x08
	.zero		1


	//   ....[30]....
        /*02a4*/ 	.word	0x00000440
        /*02a8*/ 	.word	0x000000ff
        /*02ac*/ 	.word	0x00000078
        /*02b0*/ 	.short	0x0100
        /*02b2*/ 	.byte	0x08
	.zero		1


	//   ....[31]....
        /*02b4*/ 	.word	0x00000450
        /*02b8*/ 	.word	0x000000ff
        /*02bc*/ 	.word	0x00000128
        /*02c0*/ 	.short	0x0100
        /*02c2*/ 	.byte	0x08
	.zero		1


	//   ....[32]....
        /*02c4*/ 	.word	0x00000460
        /*02c8*/ 	.word	0x000000ff
        /*02cc*/ 	.word	0x00000080
        /*02d0*/ 	.short	0x0100
        /*02d2*/ 	.byte	0x08
	.zero		1


	//   ....[33]....
        /*02d4*/ 	.word	0x00000470
        /*02d8*/ 	.word	0x000000ff
        /*02dc*/ 	.word	0x00000130
        /*02e0*/ 	.short	0x0100
        /*02e2*/ 	.byte	0x08
	.zero		1


	//   ....[34]....
        /*02e4*/ 	.word	0x00000480
        /*02e8*/ 	.word	0x000000ff
        /*02ec*/ 	.word	0x00000088
        /*02f0*/ 	.short	0x0100
        /*02f2*/ 	.byte	0x08
	.zero		1


	//   ....[35]....
        /*02f4*/ 	.word	0x00000490
        /*02f8*/ 	.word	0x000000ff
        /*02fc*/ 	.word	0x00000138
        /*0300*/ 	.short	0x0100
        /*0302*/ 	.byte	0x08
	.zero		1


	//   ....[36]....
        /*0304*/ 	.word	0x000004a0
        /*0308*/ 	.word	0x000000ff
        /*030c*/ 	.word	0x00000090
        /*0310*/ 	.short	0x0100
        /*0312*/ 	.byte	0x08
	.zero		1


	//   ....[37]....
        /*0314*/ 	.word	0x000004b0
        /*0318*/ 	.word	0x000000ff
        /*031c*/ 	.word	0x00000140
        /*0320*/ 	.short	0x0100
        /*0322*/ 	.byte	0x08
	.zero		1


	//   ....[38]....
        /*0324*/ 	.word	0x000004c0
        /*0328*/ 	.word	0x000000ff
        /*032c*/ 	.word	0x00000098
        /*0330*/ 	.short	0x0100
        /*0332*/ 	.byte	0x08
	.zero		1


	//   ....[39]....
        /*0334*/ 	.word	0x000004d0
        /*0338*/ 	.word	0x000000ff
        /*033c*/ 	.word	0x00000148
        /*0340*/ 	.short	0x0100
        /*0342*/ 	.byte	0x08
	.zero		1


	//   ....[40]....
        /*0344*/ 	.word	0x000004e0
        /*0348*/ 	.word	0x000000ff
        /*034c*/ 	.word	0x000000a0
        /*0350*/ 	.short	0x0100
        /*0352*/ 	.byte	0x08
	.zero		1


	//   ....[41]....
        /*0354*/ 	.word	0x000004f0
        /*0358*/ 	.word	0x000000ff
        /*035c*/ 	.word	0x00000150
        /*0360*/ 	.short	0x0100
        /*0362*/ 	.byte	0x08
	.zero		1


	//   ....[42]....
        /*0364*/ 	.word	0x00000500
        /*0368*/ 	.word	0x000000ff
        /*036c*/ 	.word	0x000000a8
        /*0370*/ 	.short	0x0100
        /*0372*/ 	.byte	0x08
	.zero		1


	//   ....[43]....
        /*0374*/ 	.word	0x00000510
        /*0378*/ 	.word	0x000000ff
        /*037c*/ 	.word	0x00000158
        /*0380*/ 	.short	0x0100
        /*0382*/ 	.byte	0x08
	.zero		1


	//   ....[44]....
        /*0384*/ 	.word	0x00000a00
        /*0388*/ 	.word	0x000000ff
        /*038c*/ 	.word	0x00000190
        /*0390*/ 	.short	0x0100
        /*0392*/ 	.byte	0x08
	.zero		1


	//   ....[45]....
        /*0394*/ 	.word	0x00000aa0
        /*0398*/ 	.word	0x000000ff
        /*039c*/ 	.word	0x00000198
        /*03a0*/ 	.short	0x0100
        /*03a2*/ 	.byte	0x08
	.zero		1


	//   ....[46]....
        /*03a4*/ 	.word	0x00000ad0
        /*03a8*/ 	.word	0x000000ff
        /*03ac*/ 	.word	0x00000170
        /*03b0*/ 	.short	0x0100
        /*03b2*/ 	.byte	0x09
	.zero		1


	//   ....[47]....
        /*03b4*/ 	.word	0x00000ae0
        /*03b8*/ 	.word	0x000000ff
        /*03bc*/ 	.word	0x00000178
        /*03c0*/ 	.short	0x0100
        /*03c2*/ 	.byte	0x09
	.zero		1


	//   ....[48]....
        /*03c4*/ 	.word	0x00000af0
        /*03c8*/ 	.word	0x000000ff
        /*03cc*/ 	.word	0x00000180
        /*03d0*/ 	.short	0x0100
        /*03d2*/ 	.byte	0x09
	.zero		1


	//   ....[49]....
        /*03d4*/ 	.word	0x00000b00
        /*03d8*/ 	.word	0x000000ff
        /*03dc*/ 	.word	0x00000188
        /*03e0*/ 	.short	0x0100
        /*03e2*/ 	.byte	0x09
	.zero		1


	//   ....[50]....
        /*03e4*/ 	.word	0x000018b0
        /*03e8*/ 	.word	0x000000a1
        /*03ec*/ 	.word	0x00000000
        /*03f0*/ 	.short	0x010a
        /*03f2*/ 	.byte	0x2a
	.zero		1


	//   ....[51]....
        /*03f4*/ 	.word	0x00001a60
        /*03f8*/ 	.word	0x00000003
        /*03fc*/ 	.word	0x00000000
        /*0400*/ 	.short	0x010a
        /*0402*/ 	.byte	0x3f
	.zero		1


	//   ....[52]....
        /*0404*/ 	.word	0x00001ac0
        /*0408*/ 	.word	0x00000003
        /*040c*/ 	.word	0x00000000
        /*0410*/ 	.short	0x010a
        /*0412*/ 	.byte	0x3f
	.zero		1


	//   ....[53]....
        /*0414*/ 	.word	0x00001cb0
        /*0418*/ 	.word	0x000000ff
        /*041c*/ 	.word	0x00000000
        /*0420*/ 	.short	0x010a
        /*0422*/ 	.byte	0x04
	.zero		1


	//   ....[54]....
        /*0424*/ 	.word	0x00001cf0
        /*0428*/ 	.word	0x000000ff
        /*042c*/ 	.word	0x00000000
        /*0430*/ 	.short	0x010a
        /*0432*/ 	.byte	0x04
	.zero		1


	//   ....[55]....
        /*0434*/ 	.word	0x00001de0
        /*0438*/ 	.word	0x00000005
        /*043c*/ 	.word	0x00000000
        /*0440*/ 	.short	0x0101
        /*0442*/ 	.byte	0x3f
	.zero		1


	//   ....[56]....
        /*0444*/ 	.word	0x00001ee0
        /*0448*/ 	.word	0x000000a0
        /*044c*/ 	.word	0x00000000
        /*0450*/ 	.short	0x0101
        /*0452*/ 	.byte	0x2d
	.zero		1


	//   ....[57]....
        /*0454*/ 	.word	0x00001fe0
        /*0458*/ 	.word	0x00000003
        /*045c*/ 	.word	0x00000000
        /*0460*/ 	.short	0x0101
        /*0462*/ 	.byte	0x3f
	.zero		1


	//   ....[58]....
        /*0464*/ 	.word	0x000020a0
        /*0468*/ 	.word	0x000000a1
        /*046c*/ 	.word	0x00000010
        /*0470*/ 	.short	0x010a
        /*0472*/ 	.byte	0x2a
	.zero		1


	//   ....[59]....
        /*0474*/ 	.word	0x000084f0
        /*0478*/ 	.word	0x000000a2
        /*047c*/ 	.word	0x00000000
        /*0480*/ 	.short	0x0101
        /*0482*/ 	.byte	0x2d
	.zero		1


	//   ....[60]....
        /*0484*/ 	.word	0x00008ea0
        /*0488*/ 	.word	0x0000000d
        /*048c*/ 	.word	0x000000b0
        /*0490*/ 	.short	0x010a
        /*0492*/ 	.byte	0x3f
	.zero		1


	//   ....[61]....
        /*0494*/ 	.word	0x00009260
        /*0498*/ 	.word	0x00000005
        /*049c*/ 	.word	0x00000198
        /*04a0*/ 	.short	0x0101
        /*04a2*/ 	.byte	0x3f
	.zero		1


	//   ....[62]....
        /*04a4*/ 	.word	0x000099f0
        /*04a8*/ 	.word	0x00000007
        /*04ac*/ 	.word	0x00000000
        /*04b0*/ 	.short	0x010a
        /*04b2*/ 	.byte	0x3f
	.zero		1


	//   ....[63]....
        /*04b4*/ 	.word	0x00009a70
        /*04b8*/ 	.word	0x00000008
        /*04bc*/ 	.word	0x00000000
        /*04c0*/ 	.short	0x010a
        /*04c2*/ 	.byte	0x3f
	.zero		1


	//   ....[64]....
        /*04c4*/ 	.word	0x00009b00
        /*04c8*/ 	.word	0x00000009
        /*04cc*/ 	.word	0x00000000
        /*04d0*/ 	.short	0x010a
        /*04d2*/ 	.byte	0x3f
	.zero		1


	//   ....[65]....
        /*04d4*/ 	.word	0x00009b90
        /*04d8*/ 	.word	0x00000008
        /*04dc*/ 	.word	0x00000000
        /*04e0*/ 	.short	0x010a
        /*04e2*/ 	.byte	0x3f
	.zero		1


	//   ....[66]....
        /*04e4*/ 	.word	0x00009c20
        /*04e8*/ 	.word	0x00000009
        /*04ec*/ 	.word	0x00000000
        /*04f0*/ 	.short	0x010a
        /*04f2*/ 	.byte	0x3f
	.zero		1


	//   ....[67]....
        /*04f4*/ 	.word	0x00009cb0
        /*04f8*/ 	.word	0x00000008
        /*04fc*/ 	.word	0x00000000
        /*0500*/ 	.short	0x010a
        /*0502*/ 	.byte	0x3f
	.zero		1


	//   ....[68]....
        /*0504*/ 	.word	0x00009d40
        /*0508*/ 	.word	0x00000009
        /*050c*/ 	.word	0x00000000
        /*0510*/ 	.short	0x010a
        /*0512*/ 	.byte	0x3f
	.zero		1


	//   ....[69]....
        /*0514*/ 	.word	0x00009dd0
        /*0518*/ 	.word	0x00000008
        /*051c*/ 	.word	0x00000000
        /*0520*/ 	.short	0x010a
        /*0522*/ 	.byte	0x3f
	.zero		1


	//   ....[70]....
        /*0524*/ 	.word	0x00009e60
        /*0528*/ 	.word	0x00000009
        /*052c*/ 	.word	0x00000000
        /*0530*/ 	.short	0x010a
        /*0532*/ 	.byte	0x3f
	.zero		1


	//   ....[71]....
        /*0534*/ 	.word	0x00009ef0
        /*0538*/ 	.word	0x00000008
        /*053c*/ 	.word	0x00000000
        /*0540*/ 	.short	0x010a
        /*0542*/ 	.byte	0x3f
	.zero		1


	//   ....[72]....
        /*0544*/ 	.word	0x00009f80
        /*0548*/ 	.word	0x00000009
        /*054c*/ 	.word	0x00000000
        /*0550*/ 	.short	0x010a
        /*0552*/ 	.byte	0x3f
	.zero		1


	//   ....[73]....
        /*0554*/ 	.word	0x0000a010
        /*0558*/ 	.word	0x00000008
        /*055c*/ 	.word	0x00000000
        /*0560*/ 	.short	0x010a
        /*0562*/ 	.byte	0x3f
	.zero		1


	//   ....[74]....
        /*0564*/ 	.word	0x0000a0a0
        /*0568*/ 	.word	0x00000009
        /*056c*/ 	.word	0x00000000
        /*0570*/ 	.short	0x010a
        /*0572*/ 	.byte	0x3f
	.zero		1


	//   ....[75]....
        /*0574*/ 	.word	0x0000a130
        /*0578*/ 	.word	0x00000008
        /*057c*/ 	.word	0x00000000
        /*0580*/ 	.short	0x010a
        /*0582*/ 	.byte	0x3f
	.zero		1


	//   ....[76]....
        /*0584*/ 	.word	0x0000a1c0
        /*0588*/ 	.word	0x00000009
        /*058c*/ 	.word	0x00000000
        /*0590*/ 	.short	0x010a
        /*0592*/ 	.byte	0x3f
	.zero		1


	//   ....[77]....
        /*0594*/ 	.word	0x0000a250
        /*0598*/ 	.word	0x00000008
        /*059c*/ 	.word	0x00000000
        /*05a0*/ 	.short	0x010a
        /*05a2*/ 	.byte	0x3f
	.zero		1


	//   ....[78]....
        /*05a4*/ 	.word	0x0000a2e0
        /*05a8*/ 	.word	0x00000009
        /*05ac*/ 	.word	0x00000000
        /*05b0*/ 	.short	0x010a
        /*05b2*/ 	.byte	0x3f
	.zero		1


	//   ....[79]....
        /*05b4*/ 	.word	0x0000a370
        /*05b8*/ 	.word	0x00000008
        /*05bc*/ 	.word	0x00000000
        /*05c0*/ 	.short	0x010a
        /*05c2*/ 	.byte	0x3f
	.zero		1


	//   ....[80]....
        /*05c4*/ 	.word	0x0000a400
        /*05c8*/ 	.word	0x00000009
        /*05cc*/ 	.word	0x00000000
        /*05d0*/ 	.short	0x010a
        /*05d2*/ 	.byte	0x3f
	.zero		1


	//   ....[81]....
        /*05d4*/ 	.word	0x0000a490
        /*05d8*/ 	.word	0x00000008
        /*05dc*/ 	.word	0x00000000
        /*05e0*/ 	.short	0x010a
        /*05e2*/ 	.byte	0x3f
	.zero		1


	//   ....[82]....
        /*05e4*/ 	.word	0x0000a520
        /*05e8*/ 	.word	0x0000000b
        /*05ec*/ 	.word	0x00000000
        /*05f0*/ 	.short	0x010a
        /*05f2*/ 	.byte	0x3f
	.zero		1


	//   ....[83]....
        /*05f4*/ 	.word	0x0000a5b0
        /*05f8*/ 	.word	0x00000003
        /*05fc*/ 	.word	0x00000000
        /*0600*/ 	.short	0x010a
        /*0602*/ 	.byte	0x3f
	.zero		1


	//   ....[84]....
        /*0604*/ 	.word	0x0000a610
        /*0608*/ 	.word	0x0000009f
        /*060c*/ 	.word	0x00000000
        /*0610*/ 	.short	0x010a
        /*0612*/ 	.byte	0x3f
	.zero		1


	//   ....[85]....
        /*0614*/ 	.word	0x0000a660
        /*0618*/ 	.word	0x00000003
        /*061c*/ 	.word	0x00000000
        /*0620*/ 	.short	0x010a
        /*0622*/ 	.byte	0x3f
	.zero		1


	//   ....[86]....
        /*0624*/ 	.word	0x0000a6c0
        /*0628*/ 	.word	0x00000005
        /*062c*/ 	.word	0x00000000
        /*0630*/ 	.short	0x010a
        /*0632*/ 	.byte	0x3f
	.zero		1


	//   ....[87]....
        /*0634*/ 	.word	0x0000a710
        /*0638*/ 	.word	0x0000009f
        /*063c*/ 	.word	0x00000010
        /*0640*/ 	.short	0x010a
        /*0642*/ 	.byte	0x3f
	.zero		1


	//   ....[88]....
        /*0644*/ 	.word	0x0000a7e0
        /*0648*/ 	.word	0x0000000d
        /*064c*/ 	.word	0x000000b0
        /*0650*/ 	.short	0x010a
        /*0652*/ 	.byte	0x3f
	.zero		1


	//   ....[89]....
        /*0654*/ 	.word	0x0000a8b0
        /*0658*/ 	.word	0x00000007
        /*065c*/ 	.word	0x00000000
        /*0660*/ 	.short	0x010a
        /*0662*/ 	.byte	0x3f
	.zero		1


	//   ....[90]....
        /*0664*/ 	.word	0x0000a900
        /*0668*/ 	.word	0x00000008
        /*066c*/ 	.word	0x00000000
        /*0670*/ 	.short	0x010a
        /*0672*/ 	.byte	0x3f
	.zero		1


	//   ....[91]....
        /*0674*/ 	.word	0x0000a950
        /*0678*/ 	.word	0x00000009
        /*067c*/ 	.word	0x00000000
        /*0680*/ 	.short	0x010a
        /*0682*/ 	.byte	0x3f
	.zero		1


	//   ....[92]....
        /*0684*/ 	.word	0x0000a9a0
        /*0688*/ 	.word	0x00000008
        /*068c*/ 	.word	0x00000000
        /*0690*/ 	.short	0x010a
        /*0692*/ 	.byte	0x3f
	.zero		1


	//   ....[93]....
        /*0694*/ 	.word	0x0000a9f0
        /*0698*/ 	.word	0x00000009
        /*069c*/ 	.word	0x00000000
        /*06a0*/ 	.short	0x010a
        /*06a2*/ 	.byte	0x3f
	.zero		1


	//   ....[94]....
        /*06a4*/ 	.word	0x0000aa40
        /*06a8*/ 	.word	0x00000008
        /*06ac*/ 	.word	0x00000000
        /*06b0*/ 	.short	0x010a
        /*06b2*/ 	.byte	0x3f
	.zero		1


	//   ....[95]....
        /*06b4*/ 	.word	0x0000aa90
        /*06b8*/ 	.word	0x00000009
        /*06bc*/ 	.word	0x00000000
        /*06c0*/ 	.short	0x010a
        /*06c2*/ 	.byte	0x3f
	.zero		1


	//   ....[96]....
        /*06c4*/ 	.word	0x0000aae0
        /*06c8*/ 	.word	0x00000008
        /*06cc*/ 	.word	0x00000000
        /*06d0*/ 	.short	0x010a
        /*06d2*/ 	.byte	0x3f
	.zero		1


	//   ....[97]....
        /*06d4*/ 	.word	0x0000ab30
        /*06d8*/ 	.word	0x00000009
        /*06dc*/ 	.word	0x00000000
        /*06e0*/ 	.short	0x010a
        /*06e2*/ 	.byte	0x3f
	.zero		1


	//   ....[98]....
        /*06e4*/ 	.word	0x0000ab80
        /*06e8*/ 	.word	0x00000008
        /*06ec*/ 	.word	0x00000000
        /*06f0*/ 	.short	0x010a
        /*06f2*/ 	.byte	0x3f
	.zero		1


	//   ....[99]....
        /*06f4*/ 	.word	0x0000abd0
        /*06f8*/ 	.word	0x00000009
        /*06fc*/ 	.word	0x00000000
        /*0700*/ 	.short	0x010a
        /*0702*/ 	.byte	0x3f
	.zero		1


	//   ....[100]....
        /*0704*/ 	.word	0x0000ac20
        /*0708*/ 	.word	0x00000008
        /*070c*/ 	.word	0x00000000
        /*0710*/ 	.short	0x010a
        /*0712*/ 	.byte	0x3f
	.zero		1


	//   ....[101]....
        /*0714*/ 	.word	0x0000ac70
        /*0718*/ 	.word	0x00000009
        /*071c*/ 	.word	0x00000000
        /*0720*/ 	.short	0x010a
        /*0722*/ 	.byte	0x3f
	.zero		1


	//   ....[102]....
        /*0724*/ 	.word	0x0000acc0
        /*0728*/ 	.word	0x00000008
        /*072c*/ 	.word	0x00000000
        /*0730*/ 	.short	0x010a
        /*0732*/ 	.byte	0x3f
	.zero		1


	//   ....[103]....
        /*0734*/ 	.word	0x0000ad10
        /*0738*/ 	.word	0x00000009
        /*073c*/ 	.word	0x00000000
        /*0740*/ 	.short	0x010a
        /*0742*/ 	.byte	0x3f
	.zero		1


	//   ....[104]....
        /*0744*/ 	.word	0x0000ad60
        /*0748*/ 	.word	0x00000008
        /*074c*/ 	.word	0x00000000
        /*0750*/ 	.short	0x010a
        /*0752*/ 	.byte	0x3f
	.zero		1


	//   ....[105]....
        /*0754*/ 	.word	0x0000adb0
        /*0758*/ 	.word	0x00000009
        /*075c*/ 	.word	0x00000000
        /*0760*/ 	.short	0x010a
        /*0762*/ 	.byte	0x3f
	.zero		1


	//   ....[106]....
        /*0764*/ 	.word	0x0000ae00
        /*0768*/ 	.word	0x00000008
        /*076c*/ 	.word	0x00000000
        /*0770*/ 	.short	0x010a
        /*0772*/ 	.byte	0x3f
	.zero		1


	//   ....[107]....
        /*0774*/ 	.word	0x0000ae50
        /*0778*/ 	.word	0x00000009
        /*077c*/ 	.word	0x00000000
        /*0780*/ 	.short	0x010a
        /*0782*/ 	.byte	0x3f
	.zero		1


	//   ....[108]....
        /*0784*/ 	.word	0x0000aea0
        /*0788*/ 	.word	0x00000008
        /*078c*/ 	.word	0x00000000
        /*0790*/ 	.short	0x010a
        /*0792*/ 	.byte	0x3f
	.zero		1


	//   ....[109]....
        /*0794*/ 	.word	0x0000aef0
        /*0798*/ 	.word	0x0000000b
        /*079c*/ 	.word	0x00000000
        /*07a0*/ 	.short	0x010a
        /*07a2*/ 	.byte	0x3f
	.zero		1


	//----- nvinfo : EIATTR_NUM_MBARRIERS
	.align		4
.L_37:
        /*07a4*/ 	.byte	0x03, 0x38
        /*07a6*/ 	.short	0x0032


	//----- nvinfo : EIATTR_EXIT_INSTR_OFFSETS
	.align		4
        /*07a8*/ 	.byte	0x04, 0x1c
        /*07aa*/ 	.short	(.L_39 - .L_38)


	//   ....[0]....
.L_38:
        /*07ac*/ 	.word	0x000015f0


	//   ....[1]....
        /*07b0*/ 	.word	0x00001650


	//   ....[2]....
        /*07b4*/ 	.word	0x00008b80


	//   ....[3]....
        /*07b8*/ 	.word	0x00008bb0


	//   ....[4]....
        /*07bc*/ 	.word	0x0000a600


	//----- nvinfo : EIATTR_MAX_THREADS
	.align		4
.L_39:
        /*07c0*/ 	.byte	0x04, 0x05
        /*07c2*/ 	.short	(.L_41 - .L_40)
.L_40:
        /*07c4*/ 	.word	0x00000180
        /*07c8*/ 	.word	0x00000001
        /*07cc*/ 	.word	0x00000001


	//----- nvinfo : EIATTR_CRS_STACK_SIZE
	.align		4
.L_41:
        /*07d0*/ 	.byte	0x04, 0x1e
        /*07d2*/ 	.short	(.L_43 - .L_42)
.L_42:
        /*07d4*/ 	.word	0x00000000


	//----- nvinfo : EIATTR_CBANK_PARAM_SIZE
	.align		4
.L_43:
        /*07d8*/ 	.byte	0x03, 0x19
        /*07da*/ 	.short	0x0470


	//----- nvinfo : EIATTR_PARAM_CBANK
	.align		4
        /*07dc*/ 	.byte	0x04, 0x0a
        /*07de*/ 	.short	(.L_45 - .L_44)
	.align		4
.L_44:
        /*07e0*/ 	.word	index@(.nv.constant0._ZN7cutlass13device_kernelINS_4gemm6kernel13GemmUniversalIN4cute5tupleIJiiiiEEENS1_10collective13CollectiveMmaINS1_34MainloopSm90TmaGmmaWarpSpecializedILi22ENS5_IJNS4_1CILi1EEENSA_ILi8EEESB_EEENS1_32KernelTmaWarpSpecializedPingpongEEENS5_IJNSA_ILi64EEENSA_ILi256EEENSA_ILi32EEEEEEaNS5_IJlSB_lEEEaSK_NS4_8TiledMMAINS4_8MMA_AtomIJNS4_4SM904GMMA27MMA_64x256x32_S32S8S8_SS_TNEEEENS4_6LayoutINS5_IJSB_SB_SB_EEENS5_IJNSA_ILi0EEEST_ST_EEEEENS5_IJNS4_10UnderscoreESW_SW_EEEEENS4_23SM90_TMA_LOAD_MULTICASTENS4_14ComposedLayoutINS4_7SwizzleILi1ELi4ELi3EEENS4_18smem_ptr_flag_bitsILi8EEENSR_INS5_IJSC_SI_EEENS5_IJSI_SB_EEEEEEEvNS4_8identityENS4_13SM90_TMA_LOADES18_vS19_EENS_8epilogue10collective6detail29Sm90TmaWarpSpecializedAdapterINS1D_15DefaultEpilogueIaSK_SK_NS1C_6thread17LinearCombinationIaLi1EiiLNS1H_9ScaleType4KindE0ELNS_15FloatRoundStyleE2EaEENS1_15EpilogueDefaultEEEEEvvEEEEvNT_6ParamsE)
        /*07e4*/ 	.short	0x0210
        /*07e6*/ 	.short	0x0470


	//----- nvinfo : EIATTR_SW_WAR
	.align		4
.L_45:
        /*07e8*/ 	.byte	0x04, 0x36
        /*07ea*/ 	.short	(.L_47 - .L_46)
.L_46:
        /*07ec*/ 	.word	0x00000008
.L_47:


//--------------------- .nv.callgraph             --------------------------
	.section	.nv.callgraph,"",@"SHT_CUDA_CALLGRAPH"
	.align	4
	.sectionentsize	8
	.align		4
        /*0000*/ 	.word	0x00000000
	.align		4
        /*0004*/ 	.word	0xffffffff
	.align		4
        /*0008*/ 	.word	index@(_ZN7cutlass13device_kernelINS_4gemm6kernel13GemmUniversalIN4cute5tupleIJiiiiEEENS1_10collective13CollectiveMmaINS1_34MainloopSm90TmaGmmaWarpSpecializedILi22ENS5_IJNS4_1CILi1EEENSA_ILi8EEESB_EEENS1_32KernelTmaWarpSpecializedPingpongEEENS5_IJNSA_ILi64EEENSA_ILi256EEENSA_ILi32EEEEEEaNS5_IJlSB_lEEEaSK_NS4_8TiledMMAINS4_8MMA_AtomIJNS4_4SM904GMMA27MMA_64x256x32_S32S8S8_SS_TNEEEENS4_6LayoutINS5_IJSB_SB_SB_EEENS5_IJNSA_ILi0EEEST_ST_EEEEENS5_IJNS4_10UnderscoreESW_SW_EEEEENS4_23SM90_TMA_LOAD_MULTICASTENS4_14ComposedLayoutINS4_7SwizzleILi1ELi4ELi3EEENS4_18smem_ptr_flag_bitsILi8EEENSR_INS5_IJSC_SI_EEENS5_IJSI_SB_EEEEEEEvNS4_8identityENS4_13SM90_TMA_LOADES18_vS19_EENS_8epilogue10collective6detail29Sm90TmaWarpSpecializedAdapterINS1D_15DefaultEpilogueIaSK_SK_NS1C_6thread17LinearCombinationIaLi1EiiLNS1H_9ScaleType4KindE0ELNS_15FloatRoundStyleE2EaEENS1_15EpilogueDefaultEEEEEvvEEEEvNT_6ParamsE)
	.align		4
        /*000c*/ 	.word	index@(__assertfail)
	.align		4
        /*0010*/ 	.word	0x00000000
	.align		4
        /*0014*/ 	.word	0xfffffffe
	.align		4
        /*0018*/ 	.word	0x00000000
	.align		4
        /*001c*/ 	.word	0xfffffffd
	.align		4
        /*0020*/ 	.word	0x00000000
	.align		4
        /*0024*/ 	.word	0xfffffffc


//--------------------- .nv.constant4             --------------------------
	.section	.nv.constant4,"a",@progbits
	.align	8
	.align		8
.nv.constant4:
        /*0000*/ 	.dword	__assertfail
	.align		8
        /*0008*/ 	.dword	__unnamed_1
	.align		8
        /*0010*/ 	.dword	_ZN40_INTERNAL_49672a0d_4_k_cu_99182c26_287574cuda3std3__45__cpo5beginE
	.align		8
        /*0018*/ 	.dword	_ZN40_INTERNAL_49672a0d_4_k_cu_99182c26_287574cuda3std3__45__cpo3endE
	.align		8
        /*0020*/ 	.dword	_ZN40_INTERNAL_49672a0d_4_k_cu_99182c26_287574cuda3std3__45__cpo6cbeginE
	.align		8
        /*0028*/ 	.dword	_ZN40_INTERNAL_49672a0d_4_k_cu_99182c26_287574cuda3std3__45__cpo4cendE
	.align		8
        /*0030*/ 	.dword	_ZN40_INTERNAL_49672a0d_4_k_cu_99182c26_287574cuda3std3__442_GLOBAL__N__49672a0d_4_k_cu_99182c26_287576ignoreE
	.align		8
        /*0038*/ 	.dword	_ZN40_INTERNAL_49672a0d_4_k_cu_99182c26_287574cuda3std3__419piecewise_constructE
	.align		8
        /*0040*/ 	.dword	_ZN40_INTERNAL_49672a0d_4_k_cu_99182c26_287574cuda3std3__48in_placeE
	.align		8
        /*0048*/ 	.dword	_ZN40_INTERNAL_49672a0d_4_k_cu_99182c26_287574cuda3std6ranges3__45__cpo4swapE
	.align		8
        /*0050*/ 	.dword	_ZN40_INTERNAL_49672a0d_4_k_cu_99182c26_287574cuda3std6ranges3__45__cpo9iter_moveE
	.align		8
        /*0058*/ 	.dword	_ZN40_INTERNAL_49672a0d_4_k_cu_99182c26_287574cute7productE
	.align		8
        /*0060*/ 	.dword	_ZN40_INTERNAL_49672a0d_4_k_cu_99182c26_287574cute1_E
	.align		8
        /*0068*/ 	.dword	$str$22
	.align		8
        /*0070*/ 	.dword	$str$23


//--------------------- .text._ZN7cutlass13device_kernelINS_4gemm6kernel13GemmUniversalIN4cute5tupleIJiiiiEEENS1_10collective13CollectiveMmaINS1_34MainloopSm90TmaGmmaWarpSpecializedILi22ENS5_IJNS4_1CILi1EEENSA_ILi8EEESB_EEENS1_32KernelTmaWarpSpecializedPingpongEEENS5_IJNSA_ILi64EEENSA_ILi256EEENSA_ILi32EEEEEEaNS5_IJlSB_lEEEaSK_NS4_8TiledMMAINS4_8MMA_AtomIJNS4_4SM904GMMA27MMA_64x256x32_S32S8S8_SS_TNEEEENS4_6LayoutINS5_IJSB_SB_SB_EEENS5_IJNSA_ILi0EEEST_ST_EEEEENS5_IJNS4_10UnderscoreESW_SW_EEEEENS4_23SM90_TMA_LOAD_MULTICASTENS4_14ComposedLayoutINS4_7SwizzleILi1ELi4ELi3EEENS4_18smem_ptr_flag_bitsILi8EEENSR_INS5_IJSC_SI_EEENS5_IJSI_SB_EEEEEEEvNS4_8identityENS4_13SM90_TMA_LOADES18_vS19_EENS_8epilogue10collective6detail29Sm90TmaWarpSpecializedAdapterINS1D_15DefaultEpilogueIaSK_SK_NS1C_6thread17LinearCombinationIaLi1EiiLNS1H_9ScaleType4KindE0ELNS_15FloatRoundStyleE2EaEENS1_15EpilogueDefaultEEEEEvvEEEEvNT_6ParamsE --------------------------
	.section	.text._ZN7cutlass13device_kernelINS_4gemm6kernel13GemmUniversalIN4cute5tupleIJiiiiEEENS1_10collective13CollectiveMmaINS1_34MainloopSm90TmaGmmaWarpSpecializedILi22ENS5_IJNS4_1CILi1EEENSA_ILi8EEESB_EEENS1_32KernelTmaWarpSpecializedPingpongEEENS5_IJNSA_ILi64EEENSA_ILi256EEENSA_ILi32EEEEEEaNS5_IJlSB_lEEEaSK_NS4_8TiledMMAINS4_8MMA_AtomIJNS4_4SM904GMMA27MMA_64x256x32_S32S8S8_SS_TNEEEENS4_6LayoutINS5_IJSB_SB_SB_EEENS5_IJNSA_ILi0EEEST_ST_EEEEENS5_IJNS4_10UnderscoreESW_SW_EEEEENS4_23SM90_TMA_LOAD_MULTICASTENS4_14ComposedLayoutINS4_7SwizzleILi1ELi4ELi3EEENS4_18smem_ptr_flag_bitsILi8EEENSR_INS5_IJSC_SI_EEENS5_IJSI_SB_EEEEEEEvNS4_8identityENS4_13SM90_TMA_LOADES18_vS19_EENS_8epilogue10collective6detail29Sm90TmaWarpSpecializedAdapterINS1D_15DefaultEpilogueIaSK_SK_NS1C_6thread17LinearCombinationIaLi1EiiLNS1H_9ScaleType4KindE0ELNS_15FloatRoundStyleE2EaEENS1_15EpilogueDefaultEEEEEvvEEEEvNT_6ParamsE,"ax",@progbits
	.align	128
.text._ZN7cutlass13device_kernelINS_4gemm6kernel13GemmUniversalIN4cute5tupleIJiiiiEEENS1_10collective13CollectiveMmaINS1_34MainloopSm90TmaGmmaWarpSpecializedILi22ENS5_IJNS4_1CILi1EEENSA_ILi8EEESB_EEENS1_32KernelTmaWarpSpecializedPingpongEEENS5_IJNSA_ILi64EEENSA_ILi256EEENSA_ILi32EEEEEEaNS5_IJlSB_lEEEaSK_NS4_8TiledMMAINS4_8MMA_AtomIJNS4_4SM904GMMA27MMA_64x256x32_S32S8S8_SS_TNEEEENS4_6LayoutINS5_IJSB_SB_SB_EEENS5_IJNSA_ILi0EEEST_ST_EEEEENS5_IJNS4_10UnderscoreESW_SW_EEEEENS4_23SM90_TMA_LOAD_MULTICASTENS4_14ComposedLayoutINS4_7SwizzleILi1ELi4ELi3EEENS4_18smem_ptr_flag_bitsILi8EEENSR_INS5_IJSC_SI_EEENS5_IJSI_SB_EEEEEEEvNS4_8identityENS4_13SM90_TMA_LOADES18_vS19_EENS_8epilogue10collective6detail29Sm90TmaWarpSpecializedAdapterINS1D_15DefaultEpilogueIaSK_SK_NS1C_6thread17LinearCombinationIaLi1EiiLNS1H_9ScaleType4KindE0ELNS_15FloatRoundStyleE2EaEENS1_15EpilogueDefaultEEEEEvvEEEEvNT_6ParamsE:
        .type           _ZN7cutlass13device_kernelINS_4gemm6kernel13GemmUniversalIN4cute5tupleIJiiiiEEENS1_10collective13CollectiveMmaINS1_34MainloopSm90TmaGmmaWarpSpecializedILi22ENS5_IJNS4_1CILi1EEENSA_ILi8EEESB_EEENS1_32KernelTmaWarpSpecializedPingpongEEENS5_IJNSA_ILi64EEENSA_ILi256EEENSA_ILi32EEEEEEaNS5_IJlSB_lEEEaSK_NS4_8TiledMMAINS4_8MMA_AtomIJNS4_4SM904GMMA27MMA_64x256x32_S32S8S8_SS_TNEEEENS4_6LayoutINS5_IJSB_SB_SB_EEENS5_IJNSA_ILi0EEEST_ST_EEEEENS5_IJNS4_10UnderscoreESW_SW_EEEEENS4_23SM90_TMA_LOAD_MULTICASTENS4_14ComposedLayoutINS4_7SwizzleILi1ELi4ELi3EEENS4_18smem_ptr_flag_bitsILi8EEENSR_INS5_IJSC_SI_EEENS5_IJSI_SB_EEEEEEEvNS4_8identityENS4_13SM90_TMA_LOADES18_vS19_EENS_8epilogue10collective6detail29Sm90TmaWarpSpecializedAdapterINS1D_15DefaultEpilogueIaSK_SK_NS1C_6thread17LinearCombinationIaLi1EiiLNS1H_9ScaleType4KindE0ELNS_15FloatRoundStyleE2EaEENS1_15EpilogueDefaultEEEEEvvEEEEvNT_6ParamsE,@function
        .size           _ZN7cutlass13device_kernelINS_4gemm6kernel13GemmUniversalIN4cute5tupleIJiiiiEEENS1_10collective13CollectiveMmaINS1_34MainloopSm90TmaGmmaWarpSpecializedILi22ENS5_IJNS4_1CILi1EEENSA_ILi8EEESB_EEENS1_32KernelTmaWarpSpecializedPingpongEEENS5_IJNSA_ILi64EEENSA_ILi256EEENSA_ILi32EEEEEEaNS5_IJlSB_lEEEaSK_NS4_8TiledMMAINS4_8MMA_AtomIJNS4_4SM904GMMA27MMA_64x256x32_S32S8S8_SS_TNEEEENS4_6LayoutINS5_IJSB_SB_SB_EEENS5_IJNSA_ILi0EEEST_ST_EEEEENS5_IJNS4_10UnderscoreESW_SW_EEEEENS4_23SM90_TMA_LOAD_MULTICASTENS4_14ComposedLayoutINS4_7SwizzleILi1ELi4ELi3EEENS4_18smem_ptr_flag_bitsILi8EEENSR_INS5_IJSC_SI_EEENS5_IJSI_SB_EEEEEEEvNS4_8identityENS4_13SM90_TMA_LOADES18_vS19_EENS_8epilogue10collective6detail29Sm90TmaWarpSpecializedAdapterINS1D_15DefaultEpilogueIaSK_SK_NS1C_6thread17LinearCombinationIaLi1EiiLNS1H_9ScaleType4KindE0ELNS_15FloatRoundStyleE2EaEENS1_15EpilogueDefaultEEEEEvvEEEEvNT_6ParamsE,(.L_x_370 - _ZN7cutlass13device_kernelINS_4gemm6kernel13GemmUniversalIN4cute5tupleIJiiiiEEENS1_10collective13CollectiveMmaINS1_34MainloopSm90TmaGmmaWarpSpecializedILi22ENS5_IJNS4_1CILi1EEENSA_ILi8EEESB_EEENS1_32KernelTmaWarpSpecializedPingpongEEENS5_IJNSA_ILi64EEENSA_ILi256EEENSA_ILi32EEEEEEaNS5_IJlSB_lEEEaSK_NS4_8TiledMMAINS4_8MMA_AtomIJNS4_4SM904GMMA27MMA_64x256x32_S32S8S8_SS_TNEEEENS4_6LayoutINS5_IJSB_SB_SB_EEENS5_IJNSA_ILi0EEEST_ST_EEEEENS5_IJNS4_10UnderscoreESW_SW_EEEEENS4_23SM90_TMA_LOAD_MULTICASTENS4_14ComposedLayoutINS4_7SwizzleILi1ELi4ELi3EEENS4_18smem_ptr_flag_bitsILi8EEENSR_INS5_IJSC_SI_EEENS5_IJSI_SB_EEEEEEEvNS4_8identityENS4_13SM90_TMA_LOADES18_vS19_EENS_8epilogue10collective6detail29Sm90TmaWarpSpecializedAdapterINS1D_15DefaultEpilogueIaSK_SK_NS1C_6thread17LinearCombinationIaLi1EiiLNS1H_9ScaleType4KindE0ELNS_15FloatRoundStyleE2EaEENS1_15EpilogueDefaultEEEEEvvEEEEvNT_6ParamsE)
        .other          _ZN7cutlass13device_kernelINS_4gemm6kernel13GemmUniversalIN4cute5tupleIJiiiiEEENS1_10collective13CollectiveMmaINS1_34MainloopSm90TmaGmmaWarpSpecializedILi22ENS5_IJNS4_1CILi1EEENSA_ILi8EEESB_EEENS1_32KernelTmaWarpSpecializedPingpongEEENS5_IJNSA_ILi64EEENSA_ILi256EEENSA_ILi32EEEEEEaNS5_IJlSB_lEEEaSK_NS4_8TiledMMAINS4_8MMA_AtomIJNS4_4SM904GMMA27MMA_64x256x32_S32S8S8_SS_TNEEEENS4_6LayoutINS5_IJSB_SB_SB_EEENS5_IJNSA_ILi0EEEST_ST_EEEEENS5_IJNS4_10UnderscoreESW_SW_EEEEENS4_23SM90_TMA_LOAD_MULTICASTENS4_14ComposedLayoutINS4_7SwizzleILi1ELi4ELi3EEENS4_18smem_ptr_flag_bitsILi8EEENSR_INS5_IJSC_SI_EEENS5_IJSI_SB_EEEEEEEvNS4_8identityENS4_13SM90_TMA_LOADES18_vS19_EENS_8epilogue10collective6detail29Sm90TmaWarpSpecializedAdapterINS1D_15DefaultEpilogueIaSK_SK_NS1C_6thread17LinearCombinationIaLi1EiiLNS1H_9ScaleType4KindE0ELNS_15FloatRoundStyleE2EaEENS1_15EpilogueDefaultEEEEEvvEEEEvNT_6ParamsE,@"STO_CUDA_ENTRY STV_DEFAULT"
_ZN7cutlass13device_kernelINS_4gemm6kernel13GemmUniversalIN4cute5tupleIJiiiiEEENS1_10collective13CollectiveMmaINS1_34MainloopSm90TmaGmmaWarpSpecializedILi22ENS5_IJNS4_1CILi1EEENSA_ILi8EEESB_EEENS1_32KernelTmaWarpSpecializedPingpongEEENS5_IJNSA_ILi64EEENSA_ILi256EEENSA_ILi32EEEEEEaNS5_IJlSB_lEEEaSK_NS4_8TiledMMAINS4_8MMA_AtomIJNS4_4SM904GMMA27MMA_64x256x32_S32S8S8_SS_TNEEEENS4_6LayoutINS5_IJSB_SB_SB_EEENS5_IJNSA_ILi0EEEST_ST_EEEEENS5_IJNS4_10UnderscoreESW_SW_EEEEENS4_23SM90_TMA_LOAD_MULTICASTENS4_14ComposedLayoutINS4_7SwizzleILi1ELi4ELi3EEENS4_18smem_ptr_flag_bitsILi8EEENSR_INS5_IJSC_SI_EEENS5_IJSI_SB_EEEEEEEvNS4_8identityENS4_13SM90_TMA_LOADES18_vS19_EENS_8epilogue10collective6detail29Sm90TmaWarpSpecializedAdapterINS1D_15DefaultEpilogueIaSK_SK_NS1C_6thread17LinearCombinationIaLi1EiiLNS1H_9ScaleType4KindE0ELNS_15FloatRoundStyleE2EaEENS1_15EpilogueDefaultEEEEEvvEEEEvNT_6ParamsE:
[----:B------:R-:W0:Y:S02]  /*0000*/  LDC R1, c[0x0][0x28] ;  /* 0x00000a00ff017b82 */ /* 0x000e240000000800 */
[----:B0-----:R-:W-:Y:S01]  /*0010*/  VIADD R1, R1, 0xfffffff8 ;  /* 0xfffffff801017836 */ /* 0x001fe20000000000 */
[----:B------:R-:W0:Y:S01]  /*0020*/  S2R R4, SR_TID.X ;  /* 0x0000000000047919 */ /* 0x000e220000002100 */
[----:B------:R-:W-:Y:S01]  /*0030*/  ELECT P0, URZ, PT ;  /* 0x00000000003f782f */ /* 0x000fe20003800000 */
[----:B------:R-:W-:Y:S01]  /*0040*/  BSSY B0, `(.L_x_0) ;  /* 0x000000f000007945 */ /* 0x000fe20003800000 */
[--C-:B0-----:R-:W-:Y:S02]  /*0050*/  SHF.R.U32.HI R2, RZ, 0x5, R4.reuse ;  /* 0x00000005ff027819 */ /* 0x101fe40000011604 */
[----:B------:R-:W-:-:S03]  /*0060*/  SHF.R.U32.HI R7, RZ, 0x7, R4 ;  /* 0x00000007ff077819 */ /* 0x000fc60000011604 */
[----:B------:R-:W0:Y:S04]  /*0070*/  SHFL.IDX PT, R5, R2, RZ, 0x1f ;  /* 0x00001fff02057589 */ /* 0x000e2800000e0000 */
[----:B------:R1:W2:Y:S01]  /*0080*/  SHFL.IDX PT, R10, R7, RZ, 0x1f ;  /* 0x00001fff070a7589 */ /* 0x0002a200000e0000 */
[----:B0-----:R-:W-:-:S13]  /*0090*/  ISETP.NE.OR P0, PT, R5, RZ, !P0 ;  /* 0x000000ff0500720c */ /* 0x001fda0004705670 */
[----:B-12---:R-:W-:Y:S05]  /*00a0*/  @P0 BRA `(.L_x_1) ;  /* 0x0000000000200947 */ /* 0x006fea0003800000 */
[----:B------:R-:W-:Y:S02]  /*00b0*/  ULDC.64 UR4, c[0x0][0x198] ;  /* 0x0000660000047ab9 */ /* 0x000fe40000000a00 */
[----:B------:R-:W-:Y:S02]  /*00c0*/  UIADD3 UR6, UP0, UR4, 0xf0, URZ ;  /* 0x000000f004067890 */ /* 0x000fe4000ff1e03f */
[----:B------:R-:W-:Y:S02]  /*00d0*/  UIADD3 UR4, UP1, UR4, 0x1f0, URZ ;  /* 0x000001f004047890 */ /* 0x000fe4000ff3e03f */
[----:B------:R-:W-:Y:S02]  /*00e0*/  UIADD3.X UR7, URZ, UR5, URZ, UP0, !UPT ;  /* 0x000000053f077290 */ /* 0x000fe400087fe43f */
[----:B------:R-:W-:-:S07]  /*00f0*/  UIADD3.X UR5, URZ, UR5, URZ, UP1, !UPT ;  /* 0x000000053f057290 */ /* 0x000fce0008ffe43f */
[----:B------:R0:W-:Y:S02]  /*0100*/  UTMACCTL.PF [UR6] ;  /* 0x00000000060079b9 */ /* 0x0001e40008040000 */
[----:B------:R0:W-:Y:S02]  /*0110*/  UTMACCTL.PF [UR4] ;  /* 0x00000000040079b9 */ /* 0x0001e40008040000 */
[----:B0-----:R-:W-:Y:S01]  /*0120*/  NOP ;  /* 0x0000000000007918 */ /* 0x001fe20000000000 */
.L_x_1:
[----:B------:R-:W-:Y:S05]  /*0130*/  BSYNC B0 ;  /* 0x0000000000007941 */ /* 0x000fea0003800000 */
.L_x_0:
[----:B------:R-:W0:Y:S02]  /*0140*/  SHFL.IDX PT, R8, R2, RZ, 0x1f ;  /* 0x00001fff02087589 */ /* 0x000e2400000e0000 */
[----:B0-----:R-:W-:-:S13]  /*0150*/  ISETP.NE.AND P0, PT, R8, RZ, PT ;  /* 0x000000ff0800720c */ /* 0x001fda0003f05270 */
[----:B------:R-:W-:Y:S05]  /*0160*/  @P0 BRA `(.L_x_2) ;  /* 0x0000000000f40947 */ /* 0x000fea0003800000 */
[----:B------:R-:W-:Y:S01]  /*0170*/  ELECT P0, URZ, PT ;  /* 0x00000000003f782f */ /* 0x000fe20003800000 */
[----:B------:R-:W-:-:S12]  /*0180*/  BSSY B0, `(.L_x_2) ;  /* 0x000003b000007945 */ /* 0x000fd80003800000 */
[----:B------:R-:W-:Y:S05]  /*0190*/  @!P0 BRA `(.L_x_3) ;  /* 0x0000000000e48947 */ /* 0x000fea0003800000 */
[----:B------:R-:W0:Y:S01]  /*01a0*/  S2UR UR8, SR_CgaCtaId ;  /* 0x00000000000879c3 */ /* 0x000e220000008800 */
[----:B------:R-:W-:Y:S01]  /*01b0*/  UMOV UR4, 0x400 ;  /* 0x0000040000047882 */ /* 0x000fe20000000000 */
[----:B------:R-:W-:Y:S01]  /*01c0*/  UMOV UR5, 0x1 ;  /* 0x0000000100057882 */ /* 0x000fe20000000000 */
[----:B------:R-:W-:Y:S02]  /*01d0*/  UMOV UR6, 0x8 ;  /* 0x0000000800067882 */ /* 0x000fe40000000000 */
[----:B------:R-:W-:-:S04]  /*01e0*/  UIADD3 UR6, -UR6, 0x100000, URZ ;  /* 0x0010000006067890 */ /* 0x000fc8000fffe13f */
[----:B------:R-:W-:Y:S02]  /*01f0*/  USHF.L.U32 UR7, UR6, 0xb, URZ ;  /* 0x0000000b06077899 */ /* 0x000fe4000800063f */
[----:B------:R-:W-:Y:S02]  /*0200*/  USHF.L.U32 UR6, UR6, 0x1, URZ ;  /* 0x0000000106067899 */ /* 0x000fe4000800063f */
[----:B0-----:R-:W-:Y:S02]  /*0210*/  ULEA UR8, UR8, UR4, 0x18 ;  /* 0x0000000408087291 */ /* 0x001fe4000f8ec03f */
[----:B------:R-:W-:-:S04]  /*0220*/  UIADD3 UR4, -UR5, 0x100000, URZ ;  /* 0x0010000005047890 */ /* 0x000fc8000fffe13f */
[----:B------:R-:W-:Y:S02]  /*0230*/  USHF.L.U32 UR5, UR4, 0xb, URZ ;  /* 0x0000000b04057899 */ /* 0x000fe4000800063f */
[----:B------:R-:W-:Y:S01]  /*0240*/  USHF.L.U32 UR4, UR4, 0x1, URZ ;  /* 0x0000000104047899 */ /* 0x000fe2000800063f */
[----:B------:R-:W0:Y:S11]  /*0250*/  FENCE.VIEW.ASYNC.S ;  /* 0x00000000000073c6 */ /* 0x000e360000000000 */
[----:B0-----:R0:W1:Y:S01]  /*0260*/  SYNCS.EXCH.64 URZ, [UR8], UR4 ;  /* 0x00000004083f75b2 */ /* 0x0010620008000100 */
[----:B------:R0:W2:Y:S01]  /*0270*/  SYNCS.EXCH.64 URZ, [UR8+0xb0], UR6 ;  /* 0x0000b006083f75b2 */ /* 0x0000a20008000100 */
[----:B------:R0:W3:Y:S01]  /*0280*/  SYNCS.EXCH.64 URZ, [UR8+0x8], UR4 ;  /* 0x00000804083f75b2 */ /* 0x0000e20008000100 */
[----:B------:R0:W4:Y:S01]  /*0290*/  SYNCS.EXCH.64 URZ, [UR8+0xb8], UR6 ;  /* 0x0000b806083f75b2 */ /* 0x0001220008000100 */
[----:B------:R0:W0:Y:S01]  /*02a0*/  SYNCS.EXCH.64 URZ, [UR8+0x10], UR4 ;  /* 0x00001004083f75b2 */ /* 0x0000220008000100 */
        /* <DEDUP_REMOVED lines=39> */
[----:B-1234-:R-:W-:Y:S01]  /*0520*/  NOP ;  /* 0x0000000000007918 */ /* 0x01efe20000000000 */
.L_x_3:
[----:B0-----:R-:W-:Y:S05]  /*0530*/  BSYNC B0 ;  /* 0x0000000000007941 */ /* 0x001fea0003800000 */
.L_x_2:
[----:B------:R-:W0:Y:S01]  /*0540*/  SHFL.IDX PT, R11, R2, RZ, 0x1f ;  /* 0x00001fff020b7589 */ /* 0x000e2200000e0000 */
[----:B------:R-:W1:Y:S01]  /*0550*/  S2UR UR12, SR_CTAID.X ;  /* 0x00000000000c79c3 */ /* 0x000e620000002500 */
[----:B------:R-:W-:Y:S02]  /*0560*/  SHF.R.S32.HI R3, RZ, 0x1f, R4 ;  /* 0x0000001fff037819 */ /* 0x000fe40000011404 */
[----:B------:R-:W-:Y:S01]  /*0570*/  ELECT P0, URZ, PT ;  /* 0x00000000003f782f */ /* 0x000fe20003800000 */
[----:B------:R-:W2:Y:S01]  /*0580*/  SHFL.IDX PT, R9, R2, RZ, 0x1f ;  /* 0x00001fff02097589 */ /* 0x000ea200000e0000 */
[----:B------:R-:W-:Y:S02]  /*0590*/  ELECT P1, URZ, PT ;  /* 0x00000000003f782f */ /* 0x000fe40003820000 */
[----:B------:R-:W-:Y:S01]  /*05a0*/  LEA.HI R3, R3, R4, RZ, 0x7 ;  /* 0x0000000403037211 */ /* 0x000fe200078f38ff */
[----:B------:R-:W-:Y:S01]  /*05b0*/  ULDC UR4, c[0x0][0x150] ;  /* 0x0000540000047ab9 */ /* 0x000fe20000000800 */
[----:B------:R-:W3:Y:S01]  /*05c0*/  S2R R6, SR_CTAID.Y ;  /* 0x0000000000067919 */ /* 0x000ee20000002600 */
[----:B------:R-:W4:Y:S01]  /*05d0*/  LDC R21, c[0x0][0x148] ;  /* 0x00005200ff157b82 */ /* 0x000f220000000800 */
[----:B------:R-:W-:Y:S01]  /*05e0*/  LOP3.LUT R3, R3, 0xffffff80, RZ, 0xc0, !PT ;  /* 0xffffff8003037812 */ /* 0x000fe200078ec0ff */
[----:B------:R-:W-:Y:S01]  /*05f0*/  UMOV UR11, 0x80 ;  /* 0x00000080000b7882 */ /* 0x000fe20000000000 */
[----:B------:R-:W-:Y:S01]  /*0600*/  NOP ;  /* 0x0000000000007918 */ /* 0x000fe20000000000 */
[----:B------:R-:W-:Y:S01]  /*0610*/  NOP ;  /* 0x0000000000007918 */ /* 0x000fe20000000000 */
[C---:B------:R-:W-:Y:S01]  /*0620*/  VIADD R35, R10.reuse, 0xffffffff ;  /* 0xffffffff0a237836 */ /* 0x040fe20000000000 */
[----:B------:R-:W-:Y:S01]  /*0630*/  ISETP.NE.AND P2, PT, R10, RZ, PT ;  /* 0x000000ff0a00720c */ /* 0x000fe20003f45270 */
[----:B------:R-:W-:Y:S01]  /*0640*/  IMAD.IADD R3, R4, 0x1, -R3 ;  /* 0x0000000104037824 */ /* 0x000fe200078e0a03 */
[----:B------:R-:W5:Y:S02]  /*0650*/  LDC R15, c[0x0][0x140] ;  /* 0x00005000ff0f7b82 */ /* 0x000f640000000800 */
[----:B------:R-:W-:-:S02]  /*0660*/  ISETP.GE.U32.AND P5, PT, R35, 0x2, PT ;  /* 0x000000022300780c */ /* 0x000fc40003fa6070 */
[----:B------:R-:W-:Y:S02]  /*0670*/  SHF.R.S32.HI R0, RZ, 0x1f, R3 ;  /* 0x0000001fff007819 */ /* 0x000fe40000011403 */
[----:B0-----:R-:W-:Y:S02]  /*0680*/  ISETP.NE.OR P0, PT, R11, RZ, !P0 ;  /* 0x000000ff0b00720c */ /* 0x001fe40004705670 */
[----:B------:R-:W0:Y:S01]  /*0690*/  LDC R14, c[0x0][0x144] ;  /* 0x00005100ff0e7b82 */ /* 0x000e220000000800 */
[----:B------:R-:W-:Y:S02]  /*06a0*/  SHF.R.S32.HI R11, RZ, 0x1f, R8 ;  /* 0x0000001fff0b7819 */ /* 0x000fe40000011408 */
[----:B--2---:R-:W-:Y:S02]  /*06b0*/  ISETP.NE.OR P1, PT, R9, RZ, !P1 ;  /* 0x000000ff0900720c */ /* 0x004fe40004f25670 */
[----:B------:R-:W-:Y:S02]  /*06c0*/  LEA.HI R11, R11, R8, RZ, 0x2 ;  /* 0x000000080b0b7211 */ /* 0x000fe400078f10ff */
[----:B-1----:R-:W-:-:S02]  /*06d0*/  I2FP.F32.U32 R13, UR12 ;  /* 0x0000000c000d7c45 */ /* 0x002fc40008201000 */
[----:B------:R-:W-:Y:S02]  /*06e0*/  LOP3.LUT R11, R11, 0x3ffffffc, RZ, 0xc0, !PT ;  /* 0x3ffffffc0b0b7812 */ /* 0x000fe400078ec0ff */
[----:B------:R-:W-:Y:S01]  /*06f0*/  LEA.HI R2, R0, R3, RZ, 0x3 ;  /* 0x0000000300027211 */ /* 0x000fe200078f18ff */
[----:B------:R-:W-:Y:S01]  /*0700*/  VOTEU.ALL UP0, P0 ;  /* 0x00000000003f7886 */ /* 0x000fe20000000000 */
[----:B------:R-:W-:Y:S01]  /*0710*/  FMUL R13, R13, UR4 ;  /* 0x000000040d0d7c20 */ /* 0x000fe20008400000 */
[----:B------:R-:W-:Y:S01]  /*0720*/  IMAD.IADD R11, R8, 0x1, -R11 ;  /* 0x00000001080b7824 */ /* 0x000fe200078e0a0b */
[----:B---3--:R-:W-:Y:S01]  /*0730*/  I2FP.F32.U32 R8, R6 ;  /* 0x0000000600087245 */ /* 0x008fe20000201000 */
[----:B------:R-:W-:Y:S01]  /*0740*/  VOTEU.ALL UP1, P1 ;  /* 0x00000000003f7886 */ /* 0x000fe20000820000 */
[----:B------:R-:W1:Y:S01]  /*0750*/  @!UP0 S2UR UR7, SR_CgaCtaId ;  /* 0x00000000000789c3 */ /* 0x000e620000008800 */
[----:B------:R-:W-:Y:S01]  /*0760*/  ULDC UR4, c[0x0][0x154] ;  /* 0x0000550000047ab9 */ /* 0x000fe20000000800 */
[--C-:B------:R-:W-:Y:S01]  /*0770*/  SHF.R.S32.HI R9, RZ, 0x3, R2.reuse ;  /* 0x00000003ff097819 */ /* 0x100fe20000011402 */
[----:B------:R-:W-:Y:S01]  /*0780*/  FMUL R8, R8, UR4 ;  /* 0x0000000408087c20 */ /* 0x000fe20008400000 */
[----:B------:R-:W-:Y:S01]  /*0790*/  SHF.R.S32.HI R12, RZ, 0x1f, R2 ;  /* 0x0000001fff0c7819 */ /* 0x000fe20000011402 */
[----:B------:R-:W2:Y:S01]  /*07a0*/  F2I.U32.TRUNC.NTZ R13, R13 ;  /* 0x0000000d000d7305 */ /* 0x000ea2000020f000 */
[----:B------:R-:W-:Y:S01]  /*07b0*/  SHF.R.S32.HI R2, RZ, 0x1f, R5 ;  /* 0x0000001fff027819 */ /* 0x000fe20000011405 */
[----:B------:R-:W-:Y:S01]  /*07c0*/  UMOV UR4, 0x20 ;  /* 0x0000002000047882 */ /* 0x000fe20000000000 */
[----:B------:R-:W3:Y:S01]  /*07d0*/  @!UP1 S2UR UR10, SR_CgaCtaId ;  /* 0x00000000000a99c3 */ /* 0x000ee20000008800 */
[----:B------:R-:W-:Y:S01]  /*07e0*/  LEA.HI R12, R12, R9, RZ, 0x2 ;  /* 0x000000090c0c7211 */ /* 0x000fe200078f10ff */
[----:B------:R-:W-:Y:S01]  /*07f0*/  @!UP0 UMOV UR6, 0x400 ;  /* 0x0000040000068882 */ /* 0x000fe20000000000 */
[----:B------:R-:W-:Y:S01]  /*0800*/  LEA.HI R2, R2, R5, RZ, 0x2 ;  /* 0x0000000502027211 */ /* 0x000fe200078f10ff */
[----:B------:R-:W-:-:S04]  /*0810*/  @!UP0 UIADD3 UR4, -UR4, 0x100000, URZ ;  /* 0x0010000004048890 */ /* 0x000fc8000fffe13f */
[----:B------:R-:W-:Y:S02]  /*0820*/  @!UP0 USHF.L.U32 UR5, UR4, 0xb, URZ ;  /* 0x0000000b04058899 */ /* 0x000fe4000800063f */
[----:B------:R-:W-:Y:S01]  /*0830*/  @!UP0 USHF.L.U32 UR4, UR4, 0x1, URZ ;  /* 0x0000000104048899 */ /* 0x000fe2000800063f */
[----:B------:R-:W4:Y:S01]  /*0840*/  F2I.U32.TRUNC.NTZ R8, R8 ;  /* 0x0000000800087305 */ /* 0x000f22000020f000 */
[----:B------:R-:W-:Y:S01]  /*0850*/  LOP3.LUT R12, R12, 0xfffffffc, RZ, 0xc0, !PT ;  /* 0xfffffffc0c0c7812 */ /* 0x000fe200078ec0ff */
[----:B------:R-:W-:Y:S01]  /*0860*/  @!UP1 UMOV UR9, 0x400 ;  /* 0x0000040000099882 */ /* 0x000fe20000000000 */
[----:B------:R-:W-:Y:S01]  /*0870*/  LOP3.LUT R2, R2, 0xfffffffc, RZ, 0xc0, !PT ;  /* 0xfffffffc02027812 */ /* 0x000fe200078ec0ff */
[----:B------:R-:W-:Y:S01]  /*0880*/  VOTEU.ALL UP2, P1 ;  /* 0x00000000003f7886 */ /* 0x000fe20000840000 */
[----:B------:R-:W-:Y:S01]  /*0890*/  VOTEU.ALL UP3, P1 ;  /* 0x00000000003f7886 */ /* 0x000fe20000860000 */
[----:B------:R-:W-:Y:S01]  /*08a0*/  IMAD.IADD R12, R9, 0x1, -R12 ;  /* 0x00000001090c7824 */ /* 0x000fe200078e0a0c */
[----:B------:R-:W-:Y:S01]  /*08b0*/  VOTEU.ALL UP4, P1 ;  /* 0x00000000003f7886 */ /* 0x000fe20000880000 */
[----:B------:R-:W-:Y:S01]  /*08c0*/  IMAD.IADD R5, R5, 0x1, -R2 ;  /* 0x0000000105057824 */ /* 0x000fe200078e0a02 */
[----:B------:R-:W-:Y:S01]  /*08d0*/  VOTEU.ALL UP5, P1 ;  /* 0x00000000003f7886 */ /* 0x000fe200008a0000 */
[----:B------:R-:W-:Y:S01]  /*08e0*/  IMAD R11, R11, 0x4, R12 ;  /* 0x000000040b0b7824 */ /* 0x000fe200078e020c */
[----:B-1----:R-:W-:Y:S01]  /*08f0*/  @!UP0 ULEA UR8, UR7, UR6, 0x18 ;  /* 0x0000000607088291 */ /* 0x002fe2000f8ec03f */
[----:B--2---:R-:W-:Y:S01]  /*0900*/  IMAD.MOV R13, RZ, RZ, -R13 ;  /* 0x000000ffff0d7224 */ /* 0x004fe200078e0a0d */
[----:B------:R-:W-:-:S04]  /*0910*/  @!UP1 UIADD3 UR6, -UR11, 0x100000, URZ ;  /* 0x001000000b069890 */ /* 0x000fc8000fffe13f */
[----:B------:R-:W-:Y:S02]  /*0920*/  @!UP1 USHF.L.U32 UR7, UR6, 0xb, URZ ;  /* 0x0000000b06079899 */ /* 0x000fe4000800063f */
[----:B------:R-:W-:Y:S01]  /*0930*/  @!UP1 USHF.L.U32 UR6, UR6, 0x1, URZ ;  /* 0x0000000106069899 */ /* 0x000fe2000800063f */
[----:B------:R-:W-:Y:S01]  /*0940*/  IMAD.SHL.U32 R154, R11, 0x4, RZ ;  /* 0x000000040b9a7824 */ /* 0x000fe200078e00ff */
[----:B------:R-:W-:Y:S01]  /*0950*/  ISETP.NE.AND P1, PT, R5, 0x3, PT ;  /* 0x000000030500780c */ /* 0x000fe20003f25270 */
[----:B----4-:R-:W-:Y:S01]  /*0960*/  IMAD.MOV R24, RZ, RZ, -R8 ;  /* 0x000000ffff187224 */ /* 0x010fe200078e0a08 */
[----:B-----5:R-:W-:Y:S01]  /*0970*/  ISETP.EQ.U32.AND P3, PT, R15, 0x1, PT ;  /* 0x000000010f00780c */ /* 0x020fe20003f62070 */
[----:B------:R-:W-:Y:S01]  /*0980*/  VOTEU.ALL UP0, P0 ;  /* 0x00000000003f7886 */ /* 0x000fe20000000000 */
[----:B---3--:R-:W-:Y:S01]  /*0990*/  @!UP1 ULEA UR9, UR10, UR9, 0x18 ;  /* 0x000000090a099291 */ /* 0x008fe2000f8ec03f */
[----:B------:R-:W-:Y:S01]  /*09a0*/  IMAD R9, R21, R24, R6 ;  /* 0x0000001815097224 */ /* 0x000fe200078e0206 */
[----:B------:R-:W-:Y:S01]  /*09b0*/  LOP3.LUT R154, R11, 0xc, R154, 0x78, !PT ;  /* 0x0000000c0b9a7812 */ /* 0x000fe200078e789a */
[----:B0-----:R-:W-:Y:S01]  /*09c0*/  IMAD R20, R14, R13, UR12 ;  /* 0x0000000c0e147e24 */ /* 0x001fe2000f8e020d */
[----:B------:R-:W-:Y:S01]  /*09d0*/  VOTEU.ALL UP1, P0 ;  /* 0x00000000003f7886 */ /* 0x000fe20000020000 */
[----:B------:R-:W-:Y:S01]  /*09e0*/  LOP3.LUT P0, RZ, R3, 0x7, RZ, 0xc0, !PT ;  /* 0x0000000703ff7812 */ /* 0x000fe2000780c0ff */
[----:B------:R-:W0:Y:S02]  /*09f0*/  FENCE.VIEW.ASYNC.S ;  /* 0x00000000000073c6 */ /* 0x000e240000000000 */
[----:B0-----:R0:W1:Y:S01]  /*0a00*/  @!UP0 SYNCS.EXCH.64 URZ, [UR8+0x190], UR4 ;  /* 0x00019004083f85b2 */ /* 0x0010620008000100 */
[----:B------:R-:W-:Y:S01]  /*0a10*/  ISETP.NE.AND P4, PT, R9, R154, PT ;  /* 0x0000009a0900720c */ /* 0x000fe20003f85270 */
[----:B------:R0:W2:Y:S01]  /*0a20*/  SHFL.IDX PT, R14, R7, RZ, 0x1f ;  /* 0x00001fff070e7589 */ /* 0x0000a200000e0000 */
[----:B------:R-:W-:-:S02]  /*0a30*/  ISETP.EQ.OR P1, PT, R5, RZ, !P1 ;  /* 0x000000ff0500720c */ /* 0x000fc40004f22670 */
[----:B------:R-:W-:Y:S02]  /*0a40*/  ISETP.LT.U32.AND P0, PT, R154, 0x8, !P0 ;  /* 0x000000089a00780c */ /* 0x000fe40004701070 */
[----:B------:R-:W-:Y:S02]  /*0a50*/  ISETP.EQ.OR P4, PT, R20, RZ, !P4 ;  /* 0x000000ff1400720c */ /* 0x000fe40006782670 */
[----:B------:R-:W-:Y:S02]  /*0a60*/  ISETP.EQ.AND P1, PT, R10, RZ, P1 ;  /* 0x000000ff0a00720c */ /* 0x000fe40000f22270 */
[----:B------:R-:W-:Y:S02]  /*0a70*/  PLOP3.LUT P0, PT, P0, P4, PT, 0x80, 0x0 ;  /* 0x000000000000781c */ /* 0x000fe40000709070 */
[----:B------:R-:W-:Y:S02]  /*0a80*/  SEL R16, RZ, 0x1, !P1 ;  /* 0x00000001ff107807 */ /* 0x000fe40004800000 */
[----:B------:R-:W-:Y:S01]  /*0a90*/  P2R R155, PR, RZ, 0x1 ;  /* 0x00000001ff9b7803 */ /* 0x000fe20000000000 */
[----:B------:R0:W3:Y:S01]  /*0aa0*/  @!UP1 SYNCS.EXCH.64 URZ, [UR8+0x198], UR4 ;  /* 0x00019804083f95b2 */ /* 0x0000e20008000100 */
[----:B------:R-:W-:Y:S01]  /*0ab0*/  NOP ;  /* 0x0000000000007918 */ /* 0x000fe20000000000 */
[----:B------:R-:W-:Y:S01]  /*0ac0*/  SEL R16, R16, 0x2, P5 ;  /* 0x0000000210107807 */ /* 0x000fe20002800000 */
[----:B------:R0:W4:Y:S01]  /*0ad0*/  @!UP2 SYNCS.EXCH.64 URZ, [UR9+0x170], UR6 ;  /* 0x00017006093fa5b2 */ /* 0x0001220008000100 */
[----:B------:R0:W0:Y:S01]  /*0ae0*/  @!UP3 SYNCS.EXCH.64 URZ, [UR9+0x178], UR6 ;  /* 0x00017806093fb5b2 */ /* 0x0000220008000100 */
[----:B------:R0:W0:Y:S01]  /*0af0*/  @!UP4 SYNCS.EXCH.64 URZ, [UR9+0x180], UR6 ;  /* 0x00018006093fc5b2 */ /* 0x0000220008000100 */
[----:B------:R0:W0:Y:S01]  /*0b00*/  @!UP5 SYNCS.EXCH.64 URZ, [UR9+0x188], UR6 ;  /* 0x00018806093fd5b2 */ /* 0x0000220008000100 */
[----:B------:R-:W-:Y:S01]  /*0b10*/  NOP ;  /* 0x0000000000007918 */ /* 0x000fe20000000000 */
[----:B-1----:R-:W-:Y:S05]  /*0b20*/  @!P3 BRA `(.L_x_4) ;  /* 0x000000000008b947 */ /* 0x002fea0003800000 */
[----:B0--34-:R-:W-:Y:S01]  /*0b30*/  UCGABAR_ARV ;  /* 0x00000000000079c7 */ /* 0x019fe20008000000 */
[----:B------:R-:W-:Y:S05]  /*0b40*/  BRA `(.L_x_5) ;  /* 0x0000000000047947 */ /* 0x000fea0003800000 */
.L_x_4:
[----:B0--34-:R-:W-:Y:S01]  /*0b50*/  NOP ;  /* 0x0000000000007918 */ /* 0x019fe20000000000 */
.L_x_5:
[----:B------:R-:W-:Y:S01]  /*0b60*/  ULDC.64 UR4, c[0x0][0x598] ;  /* 0x0001660000047ab9 */ /* 0x000fe20000000a00 */
[----:B------:R-:W-:Y:S01]  /*0b70*/  ULDC.64 UR36, c[0x0][0x208] ;  /* 0x0000820000247ab9 */ /* 0x000fe20000000a00 */
[----:B------:R-:W-:-:S04]  /*0b80*/  ISETP.NE.U32.AND P0, PT, RZ, UR4, PT ;  /* 0x00000004ff007c0c */ /* 0x000fc8000bf05070 */
[----:B------:R-:W-:-:S13]  /*0b90*/  ISETP.NE.AND.EX P0, PT, RZ, UR5, PT, P0 ;  /* 0x00000005ff007c0c */ /* 0x000fda000bf05300 */
[----:B------:R-:W-:Y:S05]  /*0ba0*/  @!P0 BRA `(.L_x_6) ;  /* 0x00000000001c8947 */ /* 0x000fea0003800000 */
[----:B------:R-:W0:Y:S02]  /*0bb0*/  LDC.64 R8, c[0x0][0x598] ;  /* 0x00016600ff087b82 */ /* 0x000e240000000a00 */
[----:B0-----:R-:W3:Y:S02]  /*0bc0*/  LDG.E.64 R8, desc[UR36][R8.64] ;  /* 0x0000002408087981 */ /* 0x001ee4000c1e1b00 */
[----:B---3--:R-:W-:-:S04]  /*0bd0*/  ISETP.NE.U32.AND P0, PT, R8, RZ, PT ;  /* 0x000000ff0800720c */ /* 0x008fc80003f05070 */
[----:B------:R-:W-:-:S13]  /*0be0*/  ISETP.NE.AND.EX P0, PT, R9, RZ, PT, P0 ;  /* 0x000000ff0900720c */ /* 0x000fda0003f05300 */
[----:B------:R-:W-:Y:S05]  /*0bf0*/  @!P0 BRA `(.L_x_6) ;  /* 0x0000000000088947 */ /* 0x000fea0003800000 */
[----:B------:R0:W5:Y:S01]  /*0c00*/  LD.E R153, desc[UR36][R8.64] ;  /* 0x0000002408997980 */ /* 0x000162000c101900 */
[----:B------:R-:W-:Y:S05]  /*0c10*/  BRA `(.L_x_7) ;  /* 0x0000000000247947 */ /* 0x000fea0003800000 */
.L_x_6:
[----:B------:R-:W-:Y:S02]  /*0c20*/  ULDC.64 UR4, c[0x0][0x588] ;  /* 0x0001620000047ab9 */ /* 0x000fe40000000a00 */
[----:B------:R-:W-:-:S04]  /*0c30*/  ISETP.NE.U32.AND P0, PT, RZ, UR4, PT ;  /* 0x00000004ff007c0c */ /* 0x000fc8000bf05070 */
[----:B------:R-:W-:-:S13]  /*0c40*/  ISETP.NE.AND.EX P0, PT, RZ, UR5, PT, P0 ;  /* 0x00000005ff007c0c */ /* 0x000fda000bf05300 */
[----:B------:R-:W-:Y:S05]  /*0c50*/  @!P0 BRA `(.L_x_8) ;  /* 0x00000000000c8947 */ /* 0x000fea0003800000 */
[----:B------:R-:W0:Y:S02]  /*0c60*/  LDC.64 R8, c[0x0][0x588] ;  /* 0x00016200ff087b82 */ /* 0x000e240000000a00 */
[----:B0-----:R1:W5:Y:S01]  /*0c70*/  LDG.E R153, desc[UR36][R8.64] ;  /* 0x0000002408997981 */ /* 0x001362000c1e1900 */
[----:B------:R-:W-:Y:S05]  /*0c80*/  BRA `(.L_x_7) ;  /* 0x0000000000087947 */ /* 0x000fea0003800000 */
.L_x_8:
[----:B------:R-:W-:Y:S02]  /*0c90*/  ULDC UR4, c[0x0][0x580] ;  /* 0x0001600000047ab9 */ /* 0x000fe40000000800 */
[----:B------:R-:W-:-:S07]  /*0ca0*/  IMAD.U32 R153, RZ, RZ, UR4 ;  /* 0x00000004ff997e24 */ /* 0x000fce000f8e00ff */
.L_x_7:
[----:B------:R-:W-:Y:S02]  /*0cb0*/  ULDC.64 UR4, c[0x0][0x5a0] ;  /* 0x0001680000047ab9 */ /* 0x000fe40000000a00 */
[----:B------:R-:W-:-:S04]  /*0cc0*/  ISETP.NE.U32.AND P0, PT, RZ, UR4, PT ;  /* 0x00000004ff007c0c */ /* 0x000fc8000bf05070 */
[----:B------:R-:W-:-:S13]  /*0cd0*/  ISETP.NE.AND.EX P0, PT, RZ, UR5, PT, P0 ;  /* 0x00000005ff007c0c */ /* 0x000fda000bf05300 */
[----:B------:R-:W-:Y:S05]  /*0ce0*/  @!P0 BRA `(.L_x_9) ;  /* 0x00000000001c8947 */ /* 0x000fea0003800000 */
[----:B01----:R-:W0:Y:S02]  /*0cf0*/  LDC.64 R8, c[0x0][0x5a0] ;  /* 0x00016800ff087b82 */ /* 0x003e240000000a00 */
[----:B0-----:R-:W3:Y:S02]  /*0d00*/  LDG.E.64 R8, desc[UR36][R8.64] ;  /* 0x0000002408087981 */ /* 0x001ee4000c1e1b00 */
[----:B---3--:R-:W-:-:S04]  /*0d10*/  ISETP.NE.U32.AND P0, PT, R8, RZ, PT ;  /* 0x000000ff0800720c */ /* 0x008fc80003f05070 */
[----:B------:R-:W-:-:S13]  /*0d20*/  ISETP.NE.AND.EX P0, PT, R9, RZ, PT, P0 ;  /* 0x000000ff0900720c */ /* 0x000fda0003f05300 */
[----:B------:R-:W-:Y:S05]  /*0d30*/  @!P0 BRA `(.L_x_9) ;  /* 0x0000000000088947 */ /* 0x000fea0003800000 */
[----:B------:R0:W5:Y:S01]  /*0d40*/  LD.E R152, desc[UR36][R8.64] ;  /* 0x0000002408987980 */ /* 0x000162000c101900 */
[----:B------:R-:W-:Y:S05]  /*0d50*/  BRA `(.L_x_10) ;  /* 0x0000000000247947 */ /* 0x000fea0003800000 */
.L_x_9:
[----:B------:R-:W-:Y:S02]  /*0d60*/  ULDC.64 UR4, c[0x0][0x590] ;  /* 0x0001640000047ab9 */ /* 0x000fe40000000a00 */
[----:B------:R-:W-:-:S04]  /*0d70*/  ISETP.NE.U32.AND P0, PT, RZ, UR4, PT ;  /* 0x00000004ff007c0c */ /* 0x000fc8000bf05070 */
[----:B------:R-:W-:-:S13]  /*0d80*/  ISETP.NE.AND.EX P0, PT, RZ, UR5, PT, P0 ;  /* 0x00000005ff007c0c */ /* 0x000fda000bf05300 */
[----:B------:R-:W-:Y:S05]  /*0d90*/  @!P0 BRA `(.L_x_11) ;  /* 0x00000000000c8947 */ /* 0x000fea0003800000 */
[----:B01----:R-:W0:Y:S02]  /*0da0*/  LDC.64 R8, c[0x0][0x590] ;  /* 0x00016400ff087b82 */ /* 0x003e240000000a00 */
[----:B0-----:R1:W5:Y:S01]  /*0db0*/  LDG.E R152, desc[UR36][R8.64] ;  /* 0x0000002408987981 */ /* 0x001362000c1e1900 */
[----:B------:R-:W-:Y:S05]  /*0dc0*/  BRA `(.L_x_10) ;  /* 0x0000000000087947 */ /* 0x000fea0003800000 */
.L_x_11:
[----:B------:R-:W-:Y:S02]  /*0dd0*/  ULDC UR4, c[0x0][0x584] ;  /* 0x0001610000047ab9 */ /* 0x000fe40000000800 */
[----:B------:R-:W-:-:S07]  /*0de0*/  IMAD.U32 R152, RZ, RZ, UR4 ;  /* 0x00000004ff987e24 */ /* 0x000fce000f8e00ff */
.L_x_10:
[----:B------:R-:W3:Y:S01]  /*0df0*/  LDC R2, c[0x0][0x65c] ;  /* 0x00019700ff027b82 */ /* 0x000ee20000000800 */
[----:B------:R-:W-:Y:S01]  /*0e00*/  ULDC UR6, c[0x0][0x28c] ;  /* 0x0000a30000067ab9 */ /* 0x000fe20000000800 */
[----:B------:R-:W-:Y:S01]  /*0e10*/  ISETP.NE.AND P0, PT, R10, 0x2, PT ;  /* 0x000000020a00780c */ /* 0x000fe20003f05270 */
[----:B------:R-:W-:Y:S01]  /*0e20*/  UIADD3 UR6, UR6, 0x1f, URZ ;  /* 0x0000001f06067890 */ /* 0x000fe2000fffe03f */
[----:B01----:R-:W-:Y:S01]  /*0e30*/  IMAD.U32 R8, RZ, RZ, UR12 ;  /* 0x0000000cff087e24 */ /* 0x003fe2000f8e00ff */
[----:B------:R-:W-:Y:S01]  /*0e40*/  UMOV UR39, URZ ;  /* 0x0000003f00277c82 */ /* 0x000fe20008000000 */
[----:B------:R-:W-:Y:S01]  /*0e50*/  IMAD.MOV.U32 R9, RZ, RZ, RZ ;  /* 0x000000ffff097224 */ /* 0x000fe200078e00ff */
[----:B------:R-:W-:Y:S01]  /*0e60*/  USHF.R.S32.HI UR7, URZ, 0x1f, UR6 ;  /* 0x0000001f3f077899 */ /* 0x000fe20008011406 */
[----:B------:R-:W-:Y:S01]  /*0e70*/  UMOV UR38, URZ ;  /* 0x0000003f00267c82 */ /* 0x000fe20008000000 */
[----:B------:R-:W-:Y:S02]  /*0e80*/  ULDC.64 UR8, c[0x0][0x650] ;  /* 0x0001940000087ab9 */ /* 0x000fe40000000a00 */
[----:B------:R-:W-:-:S04]  /*0e90*/  ULEA.HI UR7, UR7, UR6, URZ, 0x5 ;  /* 0x0000000607077291 */ /* 0x000fc8000f8f283f */
[----:B------:R-:W-:Y:S01]  /*0ea0*/  USHF.R.S32.HI UR40, URZ, 0x5, UR7 ;  /* 0x000000053f287899 */ /* 0x000fe20008011407 */
[----:B---3--:R-:W-:-:S13]  /*0eb0*/  ISETP.NE.AND P1, PT, R2, 0x1, PT ;  /* 0x000000010200780c */ /* 0x008fda0003f25270 */
[----:B------:R-:W0:Y:S01]  /*0ec0*/  @P1 LDC R19, c[0x0][0x10] ;  /* 0x00000400ff131b82 */ /* 0x000e220000000800 */
[----:B------:R-:W-:Y:S02]  /*0ed0*/  @P1 IMAD.MOV.U32 R7, RZ, RZ, RZ ;  /* 0x000000ffff071224 */ /* 0x000fe400078e00ff */
[----:B------:R-:W-:-:S05]  /*0ee0*/  @P1 IMAD.MOV.U32 R17, RZ, RZ, RZ ;  /* 0x000000ffff111224 */ /* 0x000fca00078e00ff */
[----:B------:R-:W1:Y:S01]  /*0ef0*/  @!P1 LDC R11, c[0x0][0xc] ;  /* 0x00000300ff0b9b82 */ /* 0x000e620000000800 */
[----:B------:R-:W-:Y:S01]  /*0f00*/  ULDC UR4, c[0x0][0xc] ;  /* 0x0000030000047ab9 */ /* 0x000fe20000000800 */
[----:B------:R-:W-:Y:S02]  /*0f10*/  ULDC UR5, c[0x0][0x10] ;  /* 0x0000040000057ab9 */ /* 0x000fe40000000800 */
[----:B------:R-:W-:-:S04]  /*0f20*/  UIMAD.WIDE.U32 UR4, UR4, UR5, URZ ;  /* 0x00000005040472a5 */ /* 0x000fc8000f8e003f */
[----:B------:R-:W3:Y:S01]  /*0f30*/  LDC R2, c[0x0][0x14] ;  /* 0x00000500ff027b82 */ /* 0x000ee20000000800 */
[----:B0-----:R-:W-:-:S04]  /*0f40*/  @P1 IMAD.WIDE.U32 R18, R19, UR12, R6 ;  /* 0x0000000c13121c25 */ /* 0x001fc8000f8e0006 */
[----:B------:R-:W-:Y:S02]  /*0f50*/  @P1 IMAD.IADD R17, R19, 0x1, R17 ;  /* 0x0000000113111824 */ /* 0x000fe400078e0211 */
[----:B-1----:R-:W-:-:S04]  /*0f60*/  @!P1 IMAD.WIDE.U32 R8, R6, R11, R8 ;  /* 0x0000000b06089225 */ /* 0x002fc800078e0008 */
[----:B------:R-:W-:Y:S02]  /*0f70*/  @!P1 IMAD.MOV.U32 R18, RZ, RZ, R8 ;  /* 0x000000ffff129224 */ /* 0x000fe400078e0008 */
[----:B------:R-:W-:Y:S02]  /*0f80*/  @!P1 IMAD.MOV.U32 R17, RZ, RZ, R9 ;  /* 0x000000ffff119224 */ /* 0x000fe400078e0009 */
[----:B---3--:R-:W-:-:S04]  /*0f90*/  IMAD.WIDE.U32 R12, R2, UR4, RZ ;  /* 0x00000004020c7c25 */ /* 0x008fc8000f8e00ff */
[----:B------:R-:W-:Y:S01]  /*0fa0*/  IMAD R23, R2, UR5, RZ ;  /* 0x0000000502177c24 */ /* 0x000fe2000f8e02ff */
[----:B------:R0:W-:Y:S03]  /*0fb0*/  STL.64 [R1], R12 ;  /* 0x0000000c01007387 */ /* 0x0001e60000100a00 */
[----:B------:R-:W-:Y:S01]  /*0fc0*/  IMAD.IADD R23, R13, 0x1, R23 ;  /* 0x000000010d177824 */ /* 0x000fe200078e0217 */
[----:B------:R-:W-:Y:S06]  /*0fd0*/  @P0 BRA `(.L_x_12) ;  /* 0x0000000000200947 */ /* 0x000fec0003800000 */
[----:B------:R-:W-:Y:S01]  /*0fe0*/  UISETP.GE.U32.AND UP0, UPT, UR40, 0x16, UPT ;  /* 0x000000162800788c */ /* 0x000fe2000bf06070 */
[----:B------:R-:W-:Y:S01]  /*0ff0*/  IADD3 R18, P0, R18, R12, RZ ;  /* 0x0000000c12127210 */ /* 0x000fe20007f1e0ff */
[----:B------:R-:W-:Y:S01]  /*1000*/  UIMAD.WIDE.U32 UR4, UR40, -0x45d1745d, URZ ;  /* 0xba2e8ba3280478a5 */ /* 0x000fe2000f8e003f */
[----:B------:R-:W-:-:S03]  /*1010*/  UMOV UR38, URZ ;  /* 0x0000003f00267c82 */ /* 0x000fc60008000000 */
[----:B------:R-:W-:Y:S01]  /*1020*/  USHF.R.U32.HI UR4, URZ, 0x4, UR5 ;  /* 0x000000043f047899 */ /* 0x000fe20008011605 */
[----:B------:R-:W-:-:S03]  /*1030*/  IMAD.X R17, R23, 0x1, R17, P0 ;  /* 0x0000000117117824 */ /* 0x000fc600000e0611 */
[----:B------:R-:W-:Y:S02]  /*1040*/  UIMAD UR39, UR4, -0x16, UR40 ;  /* 0xffffffea042778a4 */ /* 0x000fe4000f8e0228 */
[----:B------:R-:W-:-:S12]  /*1050*/  @UP0 ULOP3.LUT UR38, UR4, 0x1, URZ, 0xc0, !UPT ;  /* 0x0000000104260892 */ /* 0x000fd8000f8ec03f */
.L_x_12:
[----:B------:R-:W-:Y:S01]  /*1060*/  ISETP.GE.U32.AND P0, PT, R18, UR8, PT ;  /* 0x0000000812007c0c */ /* 0x000fe2000bf06070 */
[----:B------:R-:W-:Y:S01]  /*1070*/  IMAD.MOV.U32 R19, RZ, RZ, -0x1 ;  /* 0xffffffffff137424 */ /* 0x000fe200078e00ff */
[----:B------:R-:W-:Y:S01]  /*1080*/  PRMT R8, RZ, 0x7610, R8 ;  /* 0x00007610ff087816 */ /* 0x000fe20000000008 */
[----:B------:R-:W-:Y:S01]  /*1090*/  IMAD.MOV.U32 R22, RZ, RZ, -0x1 ;  /* 0xffffffffff167424 */ /* 0x000fe200078e00ff */
[----:B------:R-:W-:Y:S01]  /*10a0*/  ISETP.GE.U32.AND.EX P0, PT, R17, UR9, PT, P0 ;  /* 0x0000000911007c0c */ /* 0x000fe2000bf06100 */
[----:B------:R-:W-:-:S12]  /*10b0*/  IMAD.MOV.U32 R2, RZ, RZ, -0x1 ;  /* 0xffffffffff027424 */ /* 0x000fd800078e00ff */
[----:B------:R-:W-:Y:S05]  /*10c0*/  @P0 BRA `(.L_x_13) ;  /* 0x00000004002c0947 */ /* 0x000fea0003800000 */
[----:B------:R-:W1:Y:S01]  /*10d0*/  LDC.64 R26, c[0x0][0x628] ;  /* 0x00018a00ff1a7b82 */ /* 0x000e620000000a00 */
[----:B------:R-:W-:Y:S02]  /*10e0*/  IMAD.MOV.U32 R8, RZ, RZ, R18 ;  /* 0x000000ffff087224 */ /* 0x000fe400078e0012 */
[----:B------:R-:W-:-:S05]  /*10f0*/  IMAD.MOV.U32 R9, RZ, RZ, R17 ;  /* 0x000000ffff097224 */ /* 0x000fca00078e0011 */
[----:B------:R-:W3:Y:S08]  /*1100*/  LDC R2, c[0x0][0x630] ;  /* 0x00018c00ff027b82 */ /* 0x000ef00000000800 */
[----:B------:R-:W4:Y:S01]  /*1110*/  LDC.64 R28, c[0x0][0x620] ;  /* 0x00018800ff1c7b82 */ /* 0x000f220000000a00 */
[----:B-1----:R-:W-:-:S04]  /*1120*/  ISETP.NE.U32.AND P0, PT, R26, RZ, PT ;  /* 0x000000ff1a00720c */ /* 0x002fc80003f05070 */
[----:B------:R-:W-:-:S13]  /*1130*/  ISETP.NE.AND.EX P0, PT, R27, RZ, PT, P0 ;  /* 0x000000ff1b00720c */ /* 0x000fda0003f05300 */
[----:B---34-:R-:W-:Y:S05]  /*1140*/  @!P0 BRA `(.L_x_14) ;  /* 0x0000000000288947 */ /* 0x018fea0003800000 */
[----:B0-----:R-:W0:Y:S02]  /*1150*/  LDC R13, c[0x0][0x634] ;  /* 0x00018d00ff0d7b82 */ /* 0x001e240000000800 */
[----:B0-----:R-:W-:-:S05]  /*1160*/  IADD3 R13, P0, R18, R13, RZ ;  /* 0x0000000d120d7210 */ /* 0x001fca0007f1e0ff */
[----:B------:R-:W-:-:S04]  /*1170*/  IMAD.X R15, RZ, RZ, R17, P0 ;  /* 0x000000ffff0f7224 */ /* 0x000fc800000e0611 */
[----:B------:R-:W-:-:S04]  /*1180*/  IMAD.WIDE.U32 R8, R15, R26, RZ ;  /* 0x0000001a0f087225 */ /* 0x000fc800078e00ff */
[----:B------:R-:W-:-:S04]  /*1190*/  IMAD.WIDE.U32 R10, P0, R13, R27, R8 ;  /* 0x0000001b0d0a7225 */ /* 0x000fc80007800008 */
[----:B------:R-:W-:-:S04]  /*11a0*/  IMAD.WIDE.U32 R8, R13, R26, RZ ;  /* 0x0000001a0d087225 */ /* 0x000fc800078e00ff */
[----:B------:R-:W-:Y:S01]  /*11b0*/  IMAD.X R13, RZ, RZ, RZ, P0 ;  /* 0x000000ffff0d7224 */ /* 0x000fe200000e06ff */
[----:B------:R-:W-:Y:S01]  /*11c0*/  IADD3 RZ, P0, R9, R10, RZ ;  /* 0x0000000a09ff7210 */ /* 0x000fe20007f1e0ff */
[----:B------:R-:W-:-:S04]  /*11d0*/  IMAD.MOV.U32 R12, RZ, RZ, R11 ;  /* 0x000000ffff0c7224 */ /* 0x000fc800078e000b */
[----:B------:R-:W-:-:S08]  /*11e0*/  IMAD.WIDE.U32.X R8, R15, R27, R12, P0 ;  /* 0x0000001b0f087225 */ /* 0x000fd000000e040c */
.L_x_14:
[----:B------:R-:W1:Y:S01]  /*11f0*/  LDC.64 R32, c[0x0][0x640] ;  /* 0x00019000ff207b82 */ /* 0x000e620000000a00 */
[-C--:B------:R-:W-:Y:S01]  /*1200*/  SHF.R.U64 R30, R8, R2.reuse, R9 ;  /* 0x00000002081e7219 */ /* 0x080fe20000001209 */
[----:B------:R-:W-:Y:S01]  /*1210*/  IMAD.MOV.U32 R19, RZ, RZ, R17 ;  /* 0x000000ffff137224 */ /* 0x000fe200078e0011 */
[----:B------:R-:W-:Y:S02]  /*1220*/  SHF.R.U32.HI R2, RZ, R2, R9 ;  /* 0x00000002ff027219 */ /* 0x000fe40000011609 */
[----:B------:R-:W-:-:S03]  /*1230*/  IADD3 R11, P0, RZ, -R30, RZ ;  /* 0x8000001eff0b7210 */ /* 0x000fc60007f1e0ff */
[----:B------:R-:W3:Y:S02]  /*1240*/  LDC R10, c[0x0][0x618] ;  /* 0x00018600ff0a7b82 */ /* 0x000ee40000000800 */
[----:B------:R-:W-:-:S04]  /*1250*/  IMAD.X R9, RZ, RZ, ~R2, P0 ;  /* 0x000000ffff097224 */ /* 0x000fc800000e0e02 */
[-C--:B------:R-:W-:Y:S02]  /*1260*/  IMAD R2, R9, R28.reuse, RZ ;  /* 0x0000001c09027224 */ /* 0x080fe400078e02ff */
[----:B0-----:R-:W0:Y:S01]  /*1270*/  LDC R13, c[0x0][0x608] ;  /* 0x00018200ff0d7b82 */ /* 0x001e220000000800 */
[----:B------:R-:W-:-:S04]  /*1280*/  IMAD.WIDE.U32 R8, R11, R28, R18 ;  /* 0x0000001c0b087225 */ /* 0x000fc800078e0012 */
[----:B------:R-:W-:Y:S02]  /*1290*/  IMAD R11, R11, R29, R2 ;  /* 0x0000001d0b0b7224 */ /* 0x000fe400078e0202 */
[----:B------:R-:W-:Y:S01]  /*12a0*/  IMAD.MOV.U32 R2, RZ, RZ, -0x1 ;  /* 0xffffffffff027424 */ /* 0x000fe200078e00ff */
[----:B------:R-:W4:Y:S01]  /*12b0*/  LDC R31, c[0x0][0x658] ;  /* 0x00019600ff1f7b82 */ /* 0x000f220000000800 */
[----:B------:R-:W-:Y:S01]  /*12c0*/  IMAD.IADD R9, R9, 0x1, R11 ;  /* 0x0000000109097824 */ /* 0x000fe200078e020b */
[----:B-1----:R-:W-:Y:S01]  /*12d0*/  ISETP.NE.U32.AND P0, PT, R32, RZ, PT ;  /* 0x000000ff2000720c */ /* 0x002fe20003f05070 */
[----:B------:R-:W-:-:S03]  /*12e0*/  IMAD.MOV.U32 R28, RZ, RZ, 0x1 ;  /* 0x00000001ff1c7424 */ /* 0x000fc600078e00ff */
[----:B------:R-:W-:Y:S02]  /*12f0*/  ISETP.NE.AND.EX P0, PT, R33, RZ, PT, P0 ;  /* 0x000000ff2100720c */ /* 0x000fe40003f05300 */
[----:B------:R-:W1:Y:S01]  /*1300*/  LDC R27, c[0x0][0x600] ;  /* 0x00018000ff1b7b82 */ /* 0x000e620000000800 */
[-CC-:B---3--:R-:W-:Y:S02]  /*1310*/  SHF.R.U64 R25, R8, R10.reuse, R9.reuse ;  /* 0x0000000a08197219 */ /* 0x188fe40000001209 */
[----:B------:R-:W-:-:S05]  /*1320*/  SHF.R.U32.HI R8, RZ, R10, R9 ;  /* 0x0000000aff087219 */ /* 0x000fca0000011609 */
[----:B------:R-:W3:Y:S01]  /*1330*/  LDC R22, c[0x0][0x648] ;  /* 0x00019200ff167b82 */ /* 0x000ee20000000800 */
[-CC-:B0-----:R-:W-:Y:S02]  /*1340*/  SHF.R.U64 R34, R25, R13.reuse, R8.reuse ;  /* 0x0000000d19227219 */ /* 0x181fe40000001208 */
[----:B------:R-:W-:-:S05]  /*1350*/  SHF.R.U32.HI R8, RZ, R13, R8 ;  /* 0x0000000dff087219 */ /* 0x000fca0000011608 */
[----:B------:R-:W0:Y:S01]  /*1360*/  LDC R26, c[0x0][0x638] ;  /* 0x00018e00ff1a7b82 */ /* 0x000e220000000800 */
[-CC-:B----4-:R-:W-:Y:S02]  /*1370*/  SHF.R.U64 R36, R34, R31.reuse, R8.reuse ;  /* 0x0000001f22247219 */ /* 0x190fe40000001208 */
[-C--:B------:R-:W-:Y:S02]  /*1380*/  SHF.L.U32 R2, R2, R31.reuse, RZ ;  /* 0x0000001f02027219 */ /* 0x080fe400000006ff */
[----:B------:R-:W-:Y:S01]  /*1390*/  SHF.R.U32.HI R9, RZ, R31, R8 ;  /* 0x0000001fff097219 */ /* 0x000fe20000011608 */
[----:B------:R-:W-:Y:S01]  /*13a0*/  IMAD.MOV.U32 R8, RZ, RZ, R36 ;  /* 0x000000ffff087224 */ /* 0x000fe200078e0024 */
[----:B------:R-:W-:Y:S01]  /*13b0*/  LOP3.LUT R15, RZ, R2, RZ, 0x33, !PT ;  /* 0x00000002ff0f7212 */ /* 0x000fe200078e33ff */
[----:B------:R-:W4:Y:S01]  /*13c0*/  LDC R29, c[0x0][0x610] ;  /* 0x00018400ff1d7b82 */ /* 0x000f220000000800 */
[----:B------:R-:W-:Y:S05]  /*13d0*/  @!P0 BRA `(.L_x_15) ;  /* 0x0000000000288947 */ /* 0x000fea0003800000 */
[----:B------:R-:W2:Y:S02]  /*13e0*/  LDC R13, c[0x0][0x64c] ;  /* 0x00019300ff0d7b82 */ /* 0x000ea40000000800 */
[----:B--2---:R-:W-:-:S05]  /*13f0*/  IADD3 R13, P0, R36, R13, RZ ;  /* 0x0000000d240d7210 */ /* 0x004fca0007f1e0ff */
        /* <DEDUP_REMOVED lines=8> */
.L_x_15:
[----:B---3--:R-:W-:Y:S01]  /*1480*/  SHF.R.U64 R7, R8, R22, R9 ;  /* 0x0000001608077219 */ /* 0x008fe20000001209 */
[----:B-1----:R-:W-:Y:S01]  /*1490*/  VIADD R8, R27, 0xffffffff ;  /* 0xffffffff1b087836 */ /* 0x002fe20000000000 */
[----:B------:R-:W-:Y:S01]  /*14a0*/  SHF.L.U32 R2, R28, R31, RZ ;  /* 0x0000001f1c027219 */ /* 0x000fe200000006ff */
[----:B------:R-:W-:Y:S01]  /*14b0*/  @P1 IMAD R20, R21, R24, R6 ;  /* 0x0000001815141224 */ /* 0x000fe200078e0206 */
[----:B------:R-:W-:Y:S01]  /*14c0*/  LOP3.LUT R15, R34, R15, RZ, 0xc0, !PT ;  /* 0x0000000f220f7212 */ /* 0x000fe200078ec0ff */
[----:B------:R-:W-:Y:S01]  /*14d0*/  IMAD.MOV R9, RZ, RZ, -R7 ;  /* 0x000000ffff097224 */ /* 0x000fe200078e0a07 */
[----:B------:R-:W-:Y:S01]  /*14e0*/  LOP3.LUT R8, R25, R8, RZ, 0xc0, !PT ;  /* 0x0000000819087212 */ /* 0x000fe200078ec0ff */
[----:B------:R-:W-:Y:S02]  /*14f0*/  IMAD.MOV.U32 R6, RZ, RZ, 0x1 ;  /* 0x00000001ff067424 */ /* 0x000fe400078e00ff */
[----:B------:R-:W-:Y:S02]  /*1500*/  IMAD R15, R2, R7, R15 ;  /* 0x00000007020f7224 */ /* 0x000fe400078e020f */
[----:B0-----:R-:W-:-:S02]  /*1510*/  IMAD R2, R9, R26, R36 ;  /* 0x0000001a09027224 */ /* 0x001fc400078e0224 */
[----:B----4-:R-:W-:Y:S02]  /*1520*/  IMAD R19, R15, R29, R20 ;  /* 0x0000001d0f137224 */ /* 0x010fe400078e0214 */
[--C-:B------:R-:W-:Y:S01]  /*1530*/  IMAD R2, R2, R27, R8.reuse ;  /* 0x0000001b02027224 */ /* 0x100fe200078e0208 */
[----:B------:R-:W-:-:S04]  /*1540*/  PRMT R8, R6, 0x7610, R8 ;  /* 0x0000761006087816 */ /* 0x000fc80000000008 */
[----:B------:R-:W-:Y:S02]  /*1550*/  SEL R22, R2, R19, !P1 ;  /* 0x0000001302167207 */ /* 0x000fe40004800000 */
[----:B------:R-:W-:Y:S01]  /*1560*/  SEL R19, R19, R2, !P1 ;  /* 0x0000000213137207 */ /* 0x000fe20004800000 */
[----:B------:R-:W-:-:S07]  /*1570*/  IMAD.MOV.U32 R2, RZ, RZ, R30 ;  /* 0x000000ffff027224 */ /* 0x000fce00078e001e */
.L_x_13:
[----:B------:R-:W-:Y:S05]  /*1580*/  @!P3 BRA `(.L_x_16) ;  /* 0x00000000000cb947 */ /* 0x000fea0003800000 */
[----:B------:R-:W-:Y:S01]  /*1590*/  UCGABAR_WAIT ;  /* 0x0000000000007dc7 */ /* 0x000fe20008000000 */
[----:B------:R-:W-:Y:S01]  /*15a0*/  CCTL.IVALL ;  /* 0x00000000ff00798f */ /* 0x000fe20002000000 */
[----:B------:R-:W-:Y:S05]  /*15b0*/  BRA `(.L_x_17) ;  /* 0x0000000000047947 */ /* 0x000fea0003800000 */
.L_x_16:
[----:B------:R-:W-:Y:S06]  /*15c0*/  BAR.SYNC.DEFER_BLOCKING 0x0 ;  /* 0x0000000000007b1d */ /* 0x000fec0000010000 */
.L_x_17:
[----:B------:R-:W-:Y:S05]  /*15d0*/  @!P2 BRA `(.L_x_18) ;  /* 0x00000074006ca947 */ /* 0x000fea0003800000 */
[----:B------:R-:W-:-:S13]  /*15e0*/  ISETP.GT.U32.AND P0, PT, R35, 0x1, PT ;  /* 0x000000012300780c */ /* 0x000fda0003f04070 */
[----:B------:R-:W-:Y:S05]  /*15f0*/  @P0 EXIT ;  /* 0x000000000000094d */ /* 0x000fea0003800000 */
.L_x_19:
[----:B------:R-:W-:-:S08]  /*1600*/  NOP ;  /* 0x0000000000007918 */ /* 0x000fd00000000000 */
[----:B------:R-:W1:Y:S02]  /*1610*/  USETMAXREG.TRY_ALLOC.CTAPOOL UP0, 0xe8 ;  /* 0x000000e8000079c8 */ /* 0x000e640008000600 */
[----:B-1----:R-:W-:-:S13]  /*1620*/  PLOP3.LUT P0, PT, PT, PT, UP0, 0x80, 0x0 ;  /* 0x000000000000781c */ /* 0x002fda0003f0f008 */
[----:B------:R-:W-:Y:S05]  /*1630*/  @!P0 BRA `(.L_x_19) ;  /* 0xfffffffc00f08947 */ /* 0x000fea000383ffff */
[----:B------:R-:W-:-:S13]  /*1640*/  LOP3.LUT P0, RZ, R8, 0xff, RZ, 0xc0, !PT ;  /* 0x000000ff08ff7812 */ /* 0x000fda000780c0ff */
[----:B------:R-:W-:Y:S05]  /*1650*/  @!P0 EXIT ;  /* 0x000000000000894d */ /* 0x000fea0003800000 */
[----:B------:R-:W1:Y:S01]  /*1660*/  S2UR UR4, SR_CgaCtaId ;  /* 0x00000000000479c3 */ /* 0x000e620000008800 */
[----:B--2---:R-:W-:Y:S01]  /*1670*/  VIADD R14, R14, 0xffffffff ;  /* 0xffffffff0e0e7836 */ /* 0x004fe20000000000 */
[CC--:B------:R-:W-:Y:S01]  /*1680*/  LEA.HI R4, R0.reuse, R3.reuse, RZ, 0x2 ;  /* 0x0000000300047211 */ /* 0x0c0fe200078f10ff */
[----:B------:R-:W-:Y:S01]  /*1690*/  UMOV UR41, 0x400 ;  /* 0x0000040000297882 */ /* 0x000fe20000000000 */
[----:B------:R-:W-:Y:S01]  /*16a0*/  LEA.HI R0, R0, R3, RZ, 0x5 ;  /* 0x0000000300007211 */ /* 0x000fe200078f28ff */
[----:B------:R-:W-:Y:S01]  /*16b0*/  UISETP.LT.AND UP0, UPT, UR40, 0x1, UPT ;  /* 0x000000012800788c */ /* 0x000fe2000bf01270 */
[----:B------:R-:W-:Y:S01]  /*16c0*/  R2UR UR42, R14 ;  /* 0x000000000e2a72ca */ /* 0x000fe200000e0000 */
[----:B------:R-:W-:Y:S01]  /*16d0*/  ULDC UR5, c[0x0][0x284] ;  /* 0x0000a10000057ab9 */ /* 0x000fe20000000800 */
[--C-:B------:R-:W-:Y:S01]  /*16e0*/  SHF.R.S32.HI R156, RZ, 0x2, R4.reuse ;  /* 0x00000002ff9c7819 */ /* 0x100fe20000011404 */
[----:B------:R-:W-:Y:S01]  /*16f0*/  USEL UR43, UR40, 0x1, UP0 ;  /* 0x00000001282b7887 */ /* 0x000fe20008000000 */
[----:B------:R-:W-:Y:S01]  /*1700*/  SHF.R.S32.HI R5, RZ, 0x1f, R4 ;  /* 0x0000001fff057819 */ /* 0x000fe20000011404 */
[----:B------:R-:W-:Y:S01]  /*1710*/  USHF.L.U32 UR44, UR40, 0x1, URZ ;  /* 0x00000001282c7899 */ /* 0x000fe2000800063f */
[----:B------:R-:W-:Y:S01]  /*1720*/  LOP3.LUT R158, R4, 0xfffffffc, RZ, 0xc0, !PT ;  /* 0xfffffffc049e7812 */ /* 0x000fe200078ec0ff */
[----:B------:R-:W-:Y:S01]  /*1730*/  UIADD3 UR43, -UR43, UR40, URZ ;  /* 0x000000282b2b7290 */ /* 0x000fe2000fffe13f */
[----:B------:R-:W-:-:S02]  /*1740*/  LEA.HI R5, R5, R156, RZ, 0x3 ;  /* 0x0000009c05057211 */ /* 0x000fc400078f18ff */
[----:B------:R-:W-:Y:S01]  /*1750*/  ISETP.NE.AND P0, PT, R14, RZ, PT ;  /* 0x000000ff0e00720c */ /* 0x000fe20003f05270 */
[----:B------:R-:W-:Y:S01]  /*1760*/  IMAD.IADD R158, R3, 0x1, -R158 ;  /* 0x00000001039e7824 */ /* 0x000fe200078e0a9e */
[----:B------:R-:W-:Y:S01]  /*1770*/  LOP3.LUT R5, R5, 0xfffffff8, RZ, 0xc0, !PT ;  /* 0xfffffff805057812 */ /* 0x000fe200078ec0ff */
[----:B------:R-:W-:Y:S01]  /*1780*/  USHF.L.U32 UR42, UR42, 0x3, URZ ;  /* 0x000000032a2a7899 */ /* 0x000fe2000800063f */
[----:B------:R-:W-:-:S03]  /*1790*/  SEL R165, RZ, 0x1, P0 ;  /* 0x00000001ffa57807 */ /* 0x000fc60000000000 */
[----:B------:R-:W-:Y:S01]  /*17a0*/  IMAD.IADD R156, R156, 0x1, -R5 ;  /* 0x000000019c9c7824 */ /* 0x000fe200078e0a05 */
[----:B-1----:R-:W-:Y:S01]  /*17b0*/  ULEA UR41, UR4, UR41, 0x18 ;  /* 0x0000002904297291 */ /* 0x002fe2000f8ec03f */
[----:B------:R-:W-:Y:S01]  /*17c0*/  SHF.R.S32.HI R5, RZ, 0x5, R0 ;  /* 0x00000005ff057819 */ /* 0x000fe20000011400 */
[----:B------:R-:W-:Y:S02]  /*17d0*/  IMAD.U32 R160, RZ, RZ, UR42 ;  /* 0x0000002affa07e24 */ /* 0x000fe4000f8e00ff */
[----:B------:R-:W-:Y:S01]  /*17e0*/  UIADD3 UR45, UR41, 0x170, URZ ;  /* 0x00000170292d7890 */ /* 0x000fe2000fffe03f */
[--C-:B------:R-:W-:Y:S01]  /*17f0*/  SHF.R.S32.HI R157, RZ, 0x1f, R156.reuse ;  /* 0x0000001fff9d7819 */ /* 0x100fe2000001149c */
[C-C-:B------:R-:W-:Y:S01]  /*1800*/  IMAD R163, R5.reuse, -0x10, -R156.reuse ;  /* 0xfffffff005a37824 */ /* 0x140fe200078e0a9c */
[C---:B------:R-:W-:Y:S02]  /*1810*/  LOP3.LUT R162, R160.reuse, 0x8, RZ, 0xc0, !PT ;  /* 0x00000008a0a27812 */ /* 0x040fe400078ec0ff */
[----:B------:R-:W-:Y:S01]  /*1820*/  LOP3.LUT R160, R160, 0x8, RZ, 0xc, !PT ;  /* 0x00000008a0a07812 */ /* 0x000fe200078e0cff */
[----:B------:R-:W-:Y:S01]  /*1830*/  IMAD.U32 R161, RZ, RZ, UR45 ;  /* 0x0000002dffa17e24 */ /* 0x000fe2000f8e00ff */
[----:B------:R-:W-:Y:S01]  /*1840*/  LOP3.LUT R162, R162, 0x18, RZ, 0x3c, !PT ;  /* 0x00000018a2a27812 */ /* 0x000fe200078e3cff */
[----:B------:R-:W-:-:S04]  /*1850*/  IMAD.WIDE R156, R5, 0x10, R156 ;  /* 0x00000010059c7825 */ /* 0x000fc800078e029c */
[----:B------:R-:W-:Y:S02]  /*1860*/  VIADD R159, R161, UR42 ;  /* 0x0000002aa19f7c36 */ /* 0x000fe40008000000 */
[----:B------:R-:W-:-:S07]  /*1870*/  VIADD R163, R163, UR5 ;  /* 0x00000005a3a37c36 */ /* 0x000fce0008000000 */
.L_x_299:
[----:B------:R-:W-:Y:S01]  /*1880*/  SHF.L.U32 R0, R165, 0x1f, RZ ;  /* 0x0000001fa5007819 */ /* 0x000fe200000006ff */
[----:B------:R-:W-:Y:S02]  /*1890*/  ULDC UR4, c[0x0][0x28c] ;  /* 0x0000a30000047ab9 */ /* 0x000fe40000000800 */
[----:B------:R-:W-:Y:S01]  /*18a0*/  ISETP.LT.AND P1, PT, RZ, UR4, PT ;  /* 0x00000004ff007c0c */ /* 0x000fe2000bf21270 */
[----:B------:R-:W1:Y:S02]  /*18b0*/  SYNCS.PHASECHK.TRANS64.TRYWAIT P0, [R161+UR42], R0 ;  /* 0x00000000a10075a7 */ /* 0x000e64000800016a */
[----:B-1-34-:R-:W-:Y:S10]  /*18c0*/  @!P0 BRA `(.L_x_20) ;  /* 0x0000008c00508947 */ /* 0x01aff40003800000 */
.L_x_339:
[----:B------:R-:W-:Y:S05]  /*18d0*/  @P1 BRA `(.L_x_21) ;  /* 0x0000000000401947 */ /* 0x000fea0003800000 */
[----:B-1----:R-:W-:Y:S01]  /*18e0*/  MOV R0, 0x0 ;  /* 0x0000000000007802 */ /* 0x002fe20000000f00 */
[----:B------:R-:W-:Y:S01]  /*18f0*/  ULDC.64 UR4, c[0x4][0x68] ;  /* 0x01001a0000047ab9 */ /* 0x000fe20000000a00 */
[----:B------:R-:W-:Y:S01]  /*1900*/  ULDC.64 UR6, c[0x4][0x8] ;  /* 0x0100020000067ab9 */ /* 0x000fe20000000a00 */
[----:B------:R-:W-:Y:S01]  /*1910*/  IMAD.U32 R4, RZ, RZ, UR4 ;  /* 0x00000004ff047e24 */ /* 0x000fe2000f8e00ff */
[----:B------:R1:W2:Y:S01]  /*1920*/  LDC.64 R14, c[0x4][R0] ;  /* 0x01000000000e7b82 */ /* 0x0002a20000000a00 */
[----:B------:R-:W-:Y:S01]  /*1930*/  IMAD.U32 R5, RZ, RZ, UR5 ;  /* 0x00000005ff057e24 */ /* 0x000fe2000f8e00ff */
[----:B------:R-:W-:Y:S01]  /*1940*/  ULDC.64 UR4, c[0x4][0x70] ;  /* 0x01001c0000047ab9 */ /* 0x000fe20000000a00 */
[----:B------:R-:W-:Y:S02]  /*1950*/  IMAD.U32 R10, RZ, RZ, UR6 ;  /* 0x00000006ff0a7e24 */ /* 0x000fe4000f8e00ff */
[----:B------:R-:W-:Y:S02]  /*1960*/  IMAD.U32 R6, RZ, RZ, UR4 ;  /* 0x00000004ff067e24 */ /* 0x000fe4000f8e00ff */
[----:B------:R-:W-:-:S02]  /*1970*/  IMAD.U32 R7, RZ, RZ, UR5 ;  /* 0x00000005ff077e24 */ /* 0x000fc4000f8e00ff */
[----:B------:R-:W-:Y:S02]  /*1980*/  IMAD.U32 R11, RZ, RZ, UR7 ;  /* 0x00000007ff0b7e24 */ /* 0x000fe4000f8e00ff */
[----:B------:R-:W-:Y:S02]  /*1990*/  IMAD.MOV.U32 R8, RZ, RZ, 0x1e1 ;  /* 0x000001e1ff087424 */ /* 0x000fe400078e00ff */
[----:B0-----:R-:W-:Y:S02]  /*19a0*/  IMAD.MOV.U32 R12, RZ, RZ, 0x1 ;  /* 0x00000001ff0c7424 */ /* 0x001fe400078e00ff */
[----:B-1----:R-:W-:-:S07]  /*19b0*/  IMAD.MOV.U32 R13, RZ, RZ, RZ ;  /* 0x000000ffff0d7224 */ /* 0x002fce00078e00ff */
[----:B------:R-:W-:-:S07]  /*19c0*/  LEPC R20, `(.L_x_21) ;  /* 0x000000001014794e */ /* 0x000fce0000000000 */
[----:B--2--5:R-:W-:Y:S05]  /*19d0*/  CALL.ABS.NOINC R14 ;  /* 0x000000000e007343 */ /* 0x024fea0003c00000 */
.L_x_21:
[----:B-1----:R-:W-:-:S04]  /*19e0*/  LOP3.LUT R0, R16, 0x1, RZ, 0xfc, !PT ;  /* 0x0000000110007812 */ /* 0x002fc800078efcff */
[----:B------:R-:W-:-:S13]  /*19f0*/  ISETP.NE.AND P0, PT, R0, 0x3, PT ;  /* 0x000000030000780c */ /* 0x000fda0003f05270 */
[----:B------:R-:W-:Y:S05]  /*1a00*/  @!P0 BRA `(.L_x_22) ;  /* 0x0000000000048947 */ /* 0x000fea0003800000 */
[----:B------:R-:W-:Y:S01]  /*1a10*/  BPT.TRAP 0x1 ;  /* 0x000000040000795c */ /* 0x000fe20000300000 */
.L_x_22:
[----:B------:R-:W-:Y:S02]  /*1a20*/  IMAD.U32 R3, RZ, RZ, UR39 ;  /* 0x00000027ff037e24 */ /* 0x000fe4000f8e00ff */
[----:B------:R-:W-:-:S03]  /*1a30*/  IMAD.U32 R0, RZ, RZ, UR38 ;  /* 0x00000026ff007e24 */ /* 0x000fc6000f8e00ff */
[----:B------:R-:W-:Y:S02]  /*1a40*/  LEA R3, R3, UR41, 0x3 ;  /* 0x0000002903037c11 */ /* 0x000fe4000f8e18ff */
[----:B------:R-:W-:-:S04]  /*1a50*/  SHF.L.U32 R0, R0, 0x1f, RZ ;  /* 0x0000001f00007819 */ /* 0x000fc800000006ff */
[----:B------:R1:W2:Y:S01]  /*1a60*/  SYNCS.PHASECHK.TRANS64.TRYWAIT P1, [R3+URZ], R0 ;  /* 0x00000000030075a7 */ /* 0x0002a2000802017f */
[----:B------:R-:W-:Y:S05]  /*1a70*/  @!P0 BRA `(.L_x_23) ;  /* 0x0000000000048947 */ /* 0x000fea0003800000 */
[----:B------:R-:W-:Y:S01]  /*1a80*/  BPT.TRAP 0x1 ;  /* 0x000000040000795c */ /* 0x000fe20000300000 */
.L_x_23:
[----:B------:R-:W-:-:S05]  /*1a90*/  IMAD.U32 R4, RZ, RZ, UR43 ;  /* 0x0000002bff047e24 */ /* 0x000fca000f8e00ff */
[----:B------:R-:W-:Y:S01]  /*1aa0*/  ISETP.GE.AND P2, PT, R4, 0x1, PT ;  /* 0x000000010400780c */ /* 0x000fe20003f46270 */
[----:B--2---:R-:W-:-:S12]  /*1ab0*/  @P1 BRA `(.L_x_24) ;  /* 0x0000000000081947 */ /* 0x004fd80003800000 */
[----:B------:R-:W2:Y:S02]  /*1ac0*/  SYNCS.PHASECHK.TRANS64.TRYWAIT P1, [R3+URZ], R0 ;  /* 0x00000000030075a7 */ /* 0x000ea4000802017f */
[----:B--2---:R-:W-:Y:S05]  /*1ad0*/  @!P1 BRA `(.L_x_25) ;  /* 0x0000008800e09947 */ /* 0x004fea0003800000 */
.L_x_24:
[----:B------:R-:W-:Y:S05]  /*1ae0*/  WARPSYNC.ALL ;  /* 0x0000000000007948 */ /* 0x000fea0003800000 */
[----:B------:R-:W-:Y:S01]  /*1af0*/  UIADD3 UR4, UR41, 0x280, URZ ;  /* 0x0000028029047890 */ /* 0x000fe2000fffe03f */
[----:B------:R-:W-:Y:S01]  /*1b00*/  WARPGROUP.ARRIVE ;  /* 0x00000000000079c5 */ /* 0x000fe20000000000 */
[----:B------:R-:W-:Y:S02]  /*1b10*/  UIADD3 UR5, UR41, 0xb280, URZ ;  /* 0x0000b28029057890 */ /* 0x000fe4000fffe03f */
[----:B------:R-:W-:Y:S02]  /*1b20*/  USHF.R.U32.HI UR4, URZ, 0x4, UR4 ;  /* 0x000000043f047899 */ /* 0x000fe40008011604 */
[----:B------:R-:W-:-:S02]  /*1b30*/  USHF.R.U32.HI UR5, URZ, 0x4, UR5 ;  /* 0x000000043f057899 */ /* 0x000fc40008011605 */
[----:B------:R-:W-:Y:S02]  /*1b40*/  ULOP3.LUT UR4, UR4, 0x3fff, URZ, 0xc0, !UPT ;  /* 0x00003fff04047892 */ /* 0x000fe4000f8ec03f */
[----:B------:R-:W-:Y:S02]  /*1b50*/  ULOP3.LUT UR5, UR5, 0x3fff, URZ, 0xc0, !UPT ;  /* 0x00003fff05057892 */ /* 0x000fe4000f8ec03f */
[----:B------:R-:W-:Y:S02]  /*1b60*/  ULOP3.LUT UR10, UR4, 0x10000, URZ, 0xfc, !UPT ;  /* 0x00010000040a7892 */ /* 0x000fe4000f8efc3f */
[----:B------:R-:W-:Y:S02]  /*1b70*/  ULOP3.LUT UR9, UR5, 0x10000, URZ, 0xfc, !UPT ;  /* 0x0001000005097892 */ /* 0x000fe4000f8efc3f */
[----:B------:R-:W-:Y:S02]  /*1b80*/  ULEA UR4, UR39, UR10, 0x7 ;  /* 0x0000000a27047291 */ /* 0x000fe4000f8e383f */
[----:B------:R-:W-:Y:S01]  /*1b90*/  ULEA UR6, UR39, UR9, 0x9 ;  /* 0x0000000927067291 */ /* 0x000fe2000f8e483f */
[----:B------:R-:W-:Y:S01]  /*1ba0*/  UMOV UR5, 0xc0000010 ;  /* 0xc000001000057882 */ /* 0x000fe20000000000 */
[----:B------:R-:W-:-:S07]  /*1bb0*/  UMOV UR7, 0xc0000010 ;  /* 0xc000001000077882 */ /* 0x000fce0000000000 */
[----:B------:R-:W-:Y:S03]  /*1bc0*/  IGMMA.64x256x32.S8.S8 R24, gdesc[UR4], RZ, !UPT, gsb0 ;  /* 0x06600000041879f1 */ /* 0x000fe6000c0410ff */
[----:B------:R-:W-:Y:S02]  /*1bd0*/  WARPGROUP.DEPBAR.LE gsb0, 0x0 ;  /* 0x00008000000079c5 */ /* 0x000fe40000010000 */
[----:B------:R-:W-:Y:S05]  /*1be0*/  @!P2 BRA `(.L_x_26) ;  /* 0x0000000000b8a947 */ /* 0x000fea0003800000 */
[----:B------:R-:W-:Y:S01]  /*1bf0*/  UIADD3 UR4, UR39, 0x1, URZ ;  /* 0x0000000127047890 */ /* 0x000fe2000fffe03f */
[----:B-12---:R-:W-:Y:S02]  /*1c00*/  IMAD.U32 R0, RZ, RZ, UR43 ;  /* 0x0000002bff007e24 */ /* 0x006fe4000f8e00ff */
[----:B------:R-:W-:Y:S01]  /*1c10*/  IMAD.U32 R3, RZ, RZ, UR39 ;  /* 0x00000027ff037e24 */ /* 0x000fe2000f8e00ff */
[----:B------:R-:W-:-:S04]  /*1c20*/  UISETP.NE.AND UP0, UPT, UR4, 0x16, UPT ;  /* 0x000000160400788c */ /* 0x000fc8000bf05270 */
[----:B------:R-:W-:Y:S02]  /*1c30*/  USEL UR5, URZ, 0x1, UP0 ;  /* 0x000000013f057887 */ /* 0x000fe40008000000 */
[----:B------:R-:W-:Y:S02]  /*1c40*/  USEL UR8, UR4, URZ, UP0 ;  /* 0x0000003f04087287 */ /* 0x000fe40008000000 */
[----:B------:R-:W-:-:S06]  /*1c50*/  ULOP3.LUT UR5, UR38, UR5, URZ, 0x3c, !UPT ;  /* 0x0000000526057292 */ /* 0x000fcc000f8e3c3f */
[----:B------:R-:W-:-:S07]  /*1c60*/  IMAD.U32 R6, RZ, RZ, UR5 ;  /* 0x00000005ff067e24 */ /* 0x000fce000f8e00ff */
.L_x_33:
[----:B------:R-:W-:Y:S05]  /*1c70*/  @!P0 BRA `(.L_x_27) ;  /* 0x0000000000048947 */ /* 0x000fea0003800000 */
[----:B------:R-:W-:Y:S01]  /*1c80*/  BPT.TRAP 0x1 ;  /* 0x000000040000795c */ /* 0x000fe20000300000 */
.L_x_27:
[----:B------:R-:W-:Y:S01]  /*1c90*/  ULEA UR4, UR8, UR41, 0x3 ;  /* 0x0000002908047291 */ /* 0x000fe2000f8e183f */
[----:B------:R-:W-:-:S08]  /*1ca0*/  SHF.L.U32 R4, R6, 0x1f, RZ ;  /* 0x0000001f06047819 */ /* 0x000fd000000006ff */
[----:B------:R1:W2:Y:S01]  /*1cb0*/  SYNCS.PHASECHK.TRANS64.TRYWAIT P1, [UR4], R4 ;  /* 0x00000004ff0075a7 */ /* 0x0002a20008020144 */
[----:B------:R-:W-:Y:S05]  /*1cc0*/  @!P0 BRA `(.L_x_28) ;  /* 0x0000000000048947 */ /* 0x000fea0003800000 */
[----:B------:R-:W-:Y:S01]  /*1cd0*/  BPT.TRAP 0x1 ;  /* 0x000000040000795c */ /* 0x000fe20000300000 */
.L_x_28:
[----:B--2---:R-:W-:Y:S05]  /*1ce0*/  @P1 BRA `(.L_x_29) ;  /* 0x0000000000081947 */ /* 0x004fea0003800000 */
[----:B------:R-:W2:Y:S02]  /*1cf0*/  SYNCS.PHASECHK.TRANS64.TRYWAIT P1, [UR4], R4 ;  /* 0x00000004ff0075a7 */ /* 0x000ea40008020144 */
[----:B--2---:R-:W-:Y:S05]  /*1d00*/  @!P1 BRA `(.L_x_30) ;  /* 0x0000008800689947 */ /* 0x004fea0003800000 */
.L_x_29:
[----:B------:R-:W-:Y:S01]  /*1d10*/  ULEA UR4, UR8, UR10, 0x7 ;  /* 0x0000000a08047291 */ /* 0x000fe2000f8e383f */
[----:B------:R-:W-:Y:S01]  /*1d20*/  WARPGROUP.ARRIVE ;  /* 0x00000000000079c5 */ /* 0x000fe20000000000 */
[----:B------:R-:W-:Y:S01]  /*1d30*/  ULEA UR6, UR8, UR9, 0x9 ;  /* 0x0000000908067291 */ /* 0x000fe2000f8e483f */
[----:B------:R-:W-:Y:S01]  /*1d40*/  UMOV UR5, 0xc0000010 ;  /* 0xc000001000057882 */ /* 0x000fe20000000000 */
[----:B------:R-:W-:-:S07]  /*1d50*/  UMOV UR7, 0xc0000010 ;  /* 0xc000001000077882 */ /* 0x000fce0000000000 */
[----:B------:R-:W-:Y:S03]  /*1d60*/  IGMMA.64x256x32.S8.S8 R24, gdesc[UR4], R24, gsb0 ;  /* 0x06600000041879f1 */ /* 0x000fe60008041018 */
[----:B------:R-:W-:Y:S02]  /*1d70*/  WARPGROUP.DEPBAR.LE gsb0, 0x0 ;  /* 0x00008000000079c5 */ /* 0x000fe40000010000 */
[----:B------:R-:W-:Y:S05]  /*1d80*/  @!P0 BRA `(.L_x_31) ;  /* 0x0000000000048947 */ /* 0x000fea0003800000 */
[----:B------:R-:W-:Y:S01]  /*1d90*/  BPT.TRAP 0x1 ;  /* 0x000000040000795c */ /* 0x000fe20000300000 */
.L_x_31:
[----:B------:R-:W-:-:S13]  /*1da0*/  ISETP.NE.AND P1, PT, R155, RZ, PT ;  /* 0x000000ff9b00720c */ /* 0x000fda0003f25270 */
[----:B-12---:R-:W-:-:S05]  /*1db0*/  @P1 LEA R4, R3, UR41, 0x3 ;  /* 0x0000002903041c11 */ /* 0x006fca000f8e18ff */
[----:B------:R-:W-:-:S05]  /*1dc0*/  @P1 VIADD R5, R4, 0xb0 ;  /* 0x000000b004051836 */ /* 0x000fca0000000000 */
[----:B------:R-:W-:-:S04]  /*1dd0*/  @P1 PRMT R5, R154, 0x654, R5 ;  /* 0x000006549a051816 */ /* 0x000fc80000000005 */
[----:B------:R1:W-:Y:S01]  /*1de0*/  @P1 SYNCS.ARRIVE.TRANS64.RED.A1T0 RZ, [R5+URZ], RZ ;  /* 0x000000ff05ff19a7 */ /* 0x0003e2000810043f */
[----:B------:R-:W-:-:S13]  /*1df0*/  ISETP.GT.U32.AND P1, PT, R16, 0x1, PT ;  /* 0x000000011000780c */ /* 0x000fda0003f24070 */
[----:B-1----:R-:W-:Y:S05]  /*1e00*/  @P1 BRA `(.L_x_32) ;  /* 0x0000000000041947 */ /* 0x002fea0003800000 */
[----:B------:R-:W-:Y:S01]  /*1e10*/  BPT.TRAP 0x1 ;  /* 0x000000040000795c */ /* 0x000fe20000300000 */
.L_x_32:
[----:B------:R-:W-:Y:S01]  /*1e20*/  UIADD3 UR8, UR8, 0x1, URZ ;  /* 0x0000000108087890 */ /* 0x000fe2000fffe03f */
[C---:B------:R-:W-:Y:S01]  /*1e30*/  ISETP.GT.AND P2, PT, R0.reuse, 0x1, PT ;  /* 0x000000010000780c */ /* 0x040fe20003f44270 */
[----:B------:R-:W-:Y:S02]  /*1e40*/  VIADD R3, R3, 0x1 ;  /* 0x0000000103037836 */ /* 0x000fe40000000000 */
[----:B------:R-:W-:Y:S01]  /*1e50*/  UISETP.NE.AND UP0, UPT, UR8, 0x16, UPT ;  /* 0x000000160800788c */ /* 0x000fe2000bf05270 */
[----:B------:R-:W-:Y:S02]  /*1e60*/  VIADD R0, R0, 0xffffffff ;  /* 0xffffffff00007836 */ /* 0x000fe40000000000 */
[C---:B------:R-:W-:Y:S01]  /*1e70*/  ISETP.NE.AND P1, PT, R3.reuse, 0x16, PT ;  /* 0x000000160300780c */ /* 0x040fe20003f25270 */
[----:B------:R-:W-:Y:S02]  /*1e80*/  USEL UR4, URZ, 0x1, UP0 ;  /* 0x000000013f047887 */ /* 0x000fe40008000000 */
[----:B------:R-:W-:Y:S01]  /*1e90*/  USEL UR8, UR8, URZ, UP0 ;  /* 0x0000003f08087287 */ /* 0x000fe20008000000 */
[----:B------:R-:W-:-:S03]  /*1ea0*/  SEL R3, R3, RZ, P1 ;  /* 0x000000ff03037207 */ /* 0x000fc60000800000 */
[----:B------:R-:W-:Y:S01]  /*1eb0*/  LOP3.LUT R6, R6, UR4, RZ, 0x3c, !PT ;  /* 0x0000000406067c12 */ /* 0x000fe2000f8e3cff */
[----:B------:R-:W-:Y:S07]  /*1ec0*/  @P2 BRA `(.L_x_33) ;  /* 0xfffffffc00682947 */ /* 0x000fee000383ffff */
.L_x_26:
[----:B-12---:R-:W1:Y:S01]  /*1ed0*/  LDC R0, c[0x0][0x28c] ;  /* 0x0000a300ff007b82 */ /* 0x006e620000000800 */
[----:B------:R2:W-:Y:S01]  /*1ee0*/  SYNCS.ARRIVE.TRANS64.A1T0 RZ, [R160+UR45], RZ ;  /* 0x000000ffa0ff79a7 */ /* 0x0005e2000810002d */
[----:B-1----:R-:W-:-:S13]  /*1ef0*/  ISETP.GE.AND P1, PT, R0, 0x1, PT ;  /* 0x000000010000780c */ /* 0x002fda0003f26270 */
[----:B--2---:R-:W-:Y:S05]  /*1f00*/  @!P1 BRA `(.L_x_34) ;  /* 0x0000000000449947 */ /* 0x004fea0003800000 */
[----:B------:R-:W-:Y:S05]  /*1f10*/  @!P0 BRA `(.L_x_35) ;  /* 0x0000000000048947 */ /* 0x000fea0003800000 */
[----:B------:R-:W-:Y:S01]  /*1f20*/  BPT.TRAP 0x1 ;  /* 0x000000040000795c */ /* 0x000fe20000300000 */
.L_x_35:
[----:B------:R-:W-:-:S13]  /*1f30*/  ISETP.NE.AND P0, PT, R155, RZ, PT ;  /* 0x000000ff9b00720c */ /* 0x000fda0003f05270 */
[----:B------:R-:W-:-:S05]  /*1f40*/  VOTEU.ANY UP0, P0 ;  /* 0x00000000003f7886 */ /* 0x000fca0000000100 */
[----:B------:R-:W-:-:S06]  /*1f50*/  @UP0 UIADD3 UR4, UR43, UR39, URZ ;  /* 0x000000272b040290 */ /* 0x000fcc000fffe03f */
[----:B------:R-:W-:Y:S02]  /*1f60*/  IMAD.U32 R4, RZ, RZ, UR4 ;  /* 0x00000004ff047e24 */ /* 0x000fe4000f8e00ff */
[----:B------:R-:W-:Y:S02]  /*1f70*/  IMAD.U32 R3, RZ, RZ, UR4 ;  /* 0x00000004ff037e24 */ /* 0x000fe4000f8e00ff */
[----:B------:R-:W-:-:S05]  /*1f80*/  @P0 IMAD.WIDE.U32 R4, R4, -0x45d1745d, RZ ;  /* 0xba2e8ba304040825 */ /* 0x000fca00078e00ff */
[----:B------:R-:W-:-:S05]  /*1f90*/  @P0 SHF.R.U32.HI R0, RZ, 0x4, R5 ;  /* 0x00000004ff000819 */ /* 0x000fca0000011605 */
[----:B------:R-:W-:-:S05]  /*1fa0*/  @P0 IMAD R0, R0, -0x16, R3 ;  /* 0xffffffea00000824 */ /* 0x000fca00078e0203 */
[----:B------:R-:W-:-:S05]  /*1fb0*/  @P0 LEA R0, R0, UR41, 0x3 ;  /* 0x0000002900000c11 */ /* 0x000fca000f8e18ff */
[----:B------:R-:W-:-:S05]  /*1fc0*/  @P0 VIADD R3, R0, 0xb0 ;  /* 0x000000b000030836 */ /* 0x000fca0000000000 */
[----:B------:R-:W-:-:S04]  /*1fd0*/  @P0 PRMT R3, R154, 0x654, R3 ;  /* 0x000006549a030816 */ /* 0x000fc80000000003 */
[----:B------:R1:W-:Y:S01]  /*1fe0*/  @P0 SYNCS.ARRIVE.TRANS64.RED.A1T0 RZ, [R3+URZ], RZ ;  /* 0x000000ff03ff09a7 */ /* 0x0003e2000810043f */
[----:B------:R-:W-:-:S13]  /*1ff0*/  ISETP.GT.U32.AND P0, PT, R16, 0x1, PT ;  /* 0x000000011000780c */ /* 0x000fda0003f04070 */
[----:B-1----:R-:W-:Y:S05]  /*2000*/  @P0 BRA `(.L_x_34) ;  /* 0x0000000000040947 */ /* 0x002fea0003800000 */
[----:B------:R-:W-:Y:S01]  /*2010*/  BPT.TRAP 0x1 ;  /* 0x000000040000795c */ /* 0x000fe20000300000 */
.L_x_34:
[----:B------:R-:W-:Y:S01]  /*2020*/  SHF.L.U32 R0, R165, 0x1f, RZ ;  /* 0x0000001fa5007819 */ /* 0x000fe200000006ff */
[----:B------:R-:W-:Y:S01]  /*2030*/  UIADD3 UR39, UR44, UR39, URZ ;  /* 0x000000272c277290 */ /* 0x000fe2000fffe03f */
[----:B------:R-:W1:Y:S01]  /*2040*/  LDC R7, c[0x0][0x288] ;  /* 0x0000a200ff077b82 */ /* 0x000e620000000800 */
[----:B------:R-:W-:Y:S01]  /*2050*/  UISETP.GE.U32.AND UP1, UPT, UR44, 0x16, UPT ;  /* 0x000000162c00788c */ /* 0x000fe2000bf26070 */
[----:B------:R-:W-:Y:S01]  /*2060*/  IMAD.SHL.U32 R8, R158, 0x2, RZ ;  /* 0x000000029e087824 */ /* 0x000fe200078e00ff */
[----:B------:R-:W-:Y:S02]  /*2070*/  UISETP.GT.U32.AND UP0, UPT, UR39, 0x15, UPT ;  /* 0x000000152700788c */ /* 0x000fe4000bf04070 */
[----:B------:R-:W-:Y:S02]  /*2080*/  UIMAD.WIDE.U32 UR4, UR39, -0x45d1745d, URZ ;  /* 0xba2e8ba3270478a5 */ /* 0x000fe4000f8e003f */
[----:B------:R-:W-:Y:S01]  /*2090*/  UISETP.LT.U32.AND UP0, UPT, UR44, 0x16, UP0 ;  /* 0x000000162c00788c */ /* 0x000fe20008701070 */
[----:B------:R-:W2:Y:S01]  /*20a0*/  SYNCS.PHASECHK.TRANS64.TRYWAIT P0, [R161+UR42+0x10], R0 ;  /* 0x00001000a10075a7 */ /* 0x000ea2000800016a */
[----:B------:R-:W-:Y:S01]  /*20b0*/  USHF.R.U32.HI UR4, URZ, 0x4, UR5 ;  /* 0x000000043f047899 */ /* 0x000fe20008011605 */
[----:B------:R-:W-:Y:S01]  /*20c0*/  SHF.R.S32.HI R9, RZ, 0x1f, R8 ;  /* 0x0000001fff097819 */ /* 0x000fe20000011408 */
[----:B------:R-:W-:-:S02]  /*20d0*/  USEL UR6, URZ, 0x1, !UP0 ;  /* 0x000000013f067887 */ /* 0x000fc4000c000000 */
[----:B------:R-:W-:Y:S02]  /*20e0*/  UIMAD UR39, UR4, -0x16, UR39 ;  /* 0xffffffea042778a4 */ /* 0x000fe4000f8e0227 */
[----:B------:R-:W-:-:S04]  /*20f0*/  ULOP3.LUT UR38, UR38, UR6, URZ, 0x3c, !UPT ;  /* 0x0000000626267292 */ /* 0x000fc8000f8e3c3f */
[----:B------:R-:W-:Y:S01]  /*2100*/  @UP1 ULOP3.LUT UR38, UR38, 0x1, UR4, 0x78, !UPT ;  /* 0x0000000126261892 */ /* 0x000fe2000f8e7804 */
[----:B-12---:R-:W-:Y:S11]  /*2110*/  @!P0 BRA `(.L_x_36) ;  /* 0x00000084007c8947 */ /* 0x006ff60003800000 */
.L_x_340:
[----:B-1----:R-:W-:Y:S01]  /*2120*/  IMAD.SHL.U32 R0, R19, 0x40, RZ ;  /* 0x0000004013007824 */ /* 0x002fe200078e00ff */
[----:B------:R-:W-:Y:S01]  /*2130*/  ULDC UR6, c[0x0][0x284] ;  /* 0x0000a10000067ab9 */ /* 0x000fe20000000800 */
[----:B------:R-:W-:Y:S01]  /*2140*/  IMAD.SHL.U32 R22, R22, 0x100, RZ ;  /* 0x0000010016167824 */ /* 0x000fe200078e00ff */
[----:B------:R-:W-:Y:S01]  /*2150*/  SHF.R.S32.HI R15, RZ, 0x1f, R2 ;  /* 0x0000001fff0f7819 */ /* 0x000fe20000011402 */
[----:B------:R-:W-:Y:S01]  /*2160*/  ULDC.64 UR4, c[0x0][0x5d0] ;  /* 0x0001740000047ab9 */ /* 0x000fe20000000a00 */
[----:B------:R-:W-:Y:S01]  /*2170*/  ISETP.GE.AND P0, PT, R0, UR6, PT ;  /* 0x0000000600007c0c */ /* 0x000fe2000bf06270 */
[----:B------:R-:W-:Y:S01]  /*2180*/  IMAD.WIDE.U32 R4, R2, UR4, R8 ;  /* 0x0000000402047c25 */ /* 0x000fe2000f8e0008 */
[----:B------:R-:W-:Y:S02]  /*2190*/  SHF.R.S32.HI R14, RZ, 0x1f, R22 ;  /* 0x0000001fff0e7819 */ /* 0x000fe40000011416 */
[C---:B------:R-:W-:Y:S01]  /*21a0*/  ISETP.GE.OR P0, PT, R22.reuse, R7, P0 ;  /* 0x000000071600720c */ /* 0x040fe20000706670 */
[----:B------:R-:W-:Y:S01]  /*21b0*/  IMAD R3, R15, UR4, RZ ;  /* 0x000000040f037c24 */ /* 0x000fe2000f8e02ff */
[----:B------:R-:W-:-:S03]  /*21c0*/  IADD3 R4, P1, R22, R4, RZ ;  /* 0x0000000416047210 */ /* 0x000fc60007f3e0ff */
[----:B------:R-:W-:-:S05]  /*21d0*/  IMAD R3, R2, UR5, R3 ;  /* 0x0000000502037c24 */ /* 0x000fca000f8e0203 */
[----:B------:R-:W-:-:S03]  /*21e0*/  IADD3.X R5, R14, R5, R3, P1, !PT ;  /* 0x000000050e057210 */ /* 0x000fc60000ffe403 */
[----:B------:R-:W-:Y:S05]  /*21f0*/  @P0 BRA `(.L_x_37) ;  /* 0x0000006000b40947 */ /* 0x000fea0003800000 */
[----:B------:R-:W1:Y:S01]  /*2200*/  LDC.64 R10, c[0x0][0x5c8] ;  /* 0x00017200ff0a7b82 */ /* 0x000e620000000a00 */
[----:B0-----:R-:W-:Y:S01]  /*2210*/  IMAD.WIDE R12, R19, 0x40, R156 ;  /* 0x00000040130c7825 */ /* 0x001fe200078e029c */
[----:B------:R-:W-:Y:S01]  /*2220*/  ULDC.64 UR4, c[0x0][0x5c0] ;  /* 0x0001700000047ab9 */ /* 0x000fe20000000a00 */
[----:B------:R-:W-:Y:S02]  /*2230*/  BSSY B0, `(.L_x_37) ;  /* 0x0000629000007945 */ /* 0x000fe40003800000 */
[----:B------:R-:W-:Y:S02]  /*2240*/  IMAD.IADD R19, R163, 0x1, -R0 ;  /* 0x00000001a3137824 */ /* 0x000fe400078e0a00 */
[-C--:B-1----:R-:W-:Y:S02]  /*2250*/  IMAD R3, R13, R10.reuse, RZ ;  /* 0x0000000a0d037224 */ /* 0x082fe400078e02ff */
[----:B------:R-:W-:-:S04]  /*2260*/  IMAD.WIDE.U32 R4, R12, R10, R4 ;  /* 0x0000000a0c047225 */ /* 0x000fc800078e0004 */
[----:B------:R-:W-:Y:S01]  /*2270*/  IMAD R3, R12, R11, R3 ;  /* 0x0000000b0c037224 */ /* 0x000fe200078e0203 */
[----:B------:R-:W-:-:S03]  /*2280*/  IADD3 R4, P0, R4, UR4, RZ ;  /* 0x0000000404047c10 */ /* 0x000fc6000ff1e0ff */
[----:B------:R-:W-:Y:S01]  /*2290*/  IMAD.IADD R3, R5, 0x1, R3 ;  /* 0x0000000105037824 */ /* 0x000fe200078e0203 */
[----:B------:R-:W-:-:S04]  /*22a0*/  LEA R6, P1, R10, R4, 0x3 ;  /* 0x000000040a067211 */ /* 0x000fc800078218ff */
[----:B------:R-:W-:Y:S01]  /*22b0*/  IADD3.X R5, R3, UR5, RZ, P0, !PT ;  /* 0x0000000503057c10 */ /* 0x000fe200087fe4ff */
[----:B------:R-:W-:Y:S01]  /*22c0*/  IMAD R3, R158, -0x2, R7 ;  /* 0xfffffffe9e037824 */ /* 0x000fe200078e0207 */
[----:B-----5:R-:W-:Y:S02]  /*22d0*/  ISETP.NE.AND P0, PT, R152, RZ, PT ;  /* 0x000000ff9800720c */ /* 0x020fe40003f05270 */
[----:B------:R-:W-:Y:S01]  /*22e0*/  LEA.HI.X R7, R10, R5, R11, 0x3, P1 ;  /* 0x000000050a077211 */ /* 0x000fe200008f1c0b */
[----:B------:R-:W-:-:S10]  /*22f0*/  IMAD.IADD R0, R3, 0x1, -R22 ;  /* 0x0000000103007824 */ /* 0x000fd400078e0a16 */
[----:B------:R-:W-:Y:S05]  /*2300*/  @!P0 BRA `(.L_x_38) ;  /* 0x0000004800648947 */ /* 0x000fea0003800000 */
[----:B------:R-:W0:Y:S01]  /*2310*/  LDC.64 R20, c[0x0][0x5b0] ;  /* 0x00016c00ff147b82 */ /* 0x000e220000000a00 */
[----:B------:R-:W-:Y:S01]  /*2320*/  ULDC.64 UR4, c[0x0][0x5b8] ;  /* 0x00016e0000047ab9 */ /* 0x000fe20000000a00 */
[----:B------:R-:W-:Y:S01]  /*2330*/  ISETP.GE.AND P1, PT, R19, 0x1, PT ;  /* 0x000000011300780c */ /* 0x000fe20003f26270 */
[----:B------:R-:W-:Y:S01]  /*2340*/  IMAD.WIDE.U32 R8, R2, UR4, R8 ;  /* 0x0000000402087c25 */ /* 0x000fe2000f8e0008 */
[----:B------:R-:W-:Y:S02]  /*2350*/  BSSY B1, `(.L_x_39) ;  /* 0x0000010000017945 */ /* 0x000fe40003800000 */
[----:B------:R-:W-:Y:S01]  /*2360*/  ISETP.LT.OR P2, PT, R0, 0x1, !P1 ;  /* 0x000000010000780c */ /* 0x000fe20004f41670 */
[----:B------:R-:W-:Y:S01]  /*2370*/  IMAD R3, R15, UR4, RZ ;  /* 0x000000040f037c24 */ /* 0x000fe2000f8e02ff */
[----:B------:R-:W1:Y:S01]  /*2380*/  LDC.64 R166, c[0x0][0x5a8] ;  /* 0x00016a00ffa67b82 */ /* 0x000e620000000a00 */
[----:B------:R-:W-:Y:S02]  /*2390*/  IADD3 R8, P0, R22, R8, RZ ;  /* 0x0000000816087210 */ /* 0x000fe40007f1e0ff */
[----:B------:R-:W-:-:S05]  /*23a0*/  IMAD R3, R2, UR5, R3 ;  /* 0x0000000502037c24 */ /* 0x000fca000f8e0203 */
[----:B------:R-:W-:Y:S01]  /*23b0*/  IADD3.X R9, R14, R9, R3, P0, !PT ;  /* 0x000000090e097210 */ /* 0x000fe200007fe403 */
[-C--:B0-----:R-:W-:Y:S01]  /*23c0*/  IMAD R10, R13, R20.reuse, RZ ;  /* 0x000000140d0a7224 */ /* 0x081fe200078e02ff */
[----:B------:R-:W-:Y:S01]  /*23d0*/  SHF.L.U64.HI R11, R20, 0x3, R21 ;  /* 0x00000003140b7819 */ /* 0x000fe20000010215 */
[----:B------:R-:W-:-:S04]  /*23e0*/  IMAD.WIDE.U32 R2, R12, R20, R8 ;  /* 0x000000140c027225 */ /* 0x000fc800078e0008 */
[----:B------:R-:W-:Y:S01]  /*23f0*/  IMAD R15, R12, R21, R10 ;  /* 0x000000150c0f7224 */ /* 0x000fe200078e020a */
[----:B-1----:R-:W-:Y:S01]  /*2400*/  IADD3 R2, P0, R2, R166, RZ ;  /* 0x000000a602027210 */ /* 0x002fe20007f1e0ff */
[----:B------:R-:W-:-:S03]  /*2410*/  IMAD.SHL.U32 R10, R20, 0x8, RZ ;  /* 0x00000008140a7824 */ /* 0x000fc600078e00ff */
[----:B------:R-:W-:Y:S01]  /*2420*/  IADD3.X R3, R167, R3, R15, P0, !PT ;  /* 0x00000003a7037210 */ /* 0x000fe200007fe40f */
[----:B------:R-:W-:Y:S08]  /*2430*/  @P2 BRA `(.L_x_40) ;  /* 0x0000000000042947 */ /* 0x000ff00003800000 */
[----:B------:R0:W5:Y:S02]  /*2440*/  LDG.E.U8 R164, desc[UR36][R2.64] ;  /* 0x0000002402a47981 */ /* 0x000164000c1e1100 */
.L_x_40:
[----:B------:R-:W-:Y:S05]  /*2450*/  BSYNC B1 ;  /* 0x0000000000017941 */ /* 0x000fea0003800000 */
.L_x_39:
[----:B-----5:R-:W-:Y:S01]  /*2460*/  LOP3.LUT R13, R164, 0xffff, RZ, 0xc0, !PT ;  /* 0x0000ffffa40d7812 */ /* 0x020fe200078ec0ff */
[----:B------:R-:W-:Y:S01]  /*2470*/  IMAD.WIDE.U32 R10, R12, R20, R10 ;  /* 0x000000140c0a7225 */ /* 0x000fe200078e000a */
[----:B------:R-:W-:Y:S01]  /*2480*/  ISETP.GE.AND P0, PT, R19, 0x9, PT ;  /* 0x000000091300780c */ /* 0x000fe20003f06270 */
[----:B------:R-:W-:Y:S01]  /*2490*/  BSSY B1, `(.L_x_41) ;  /* 0x000000f000017945 */ /* 0x000fe20003800000 */
[----:B------:R-:W-:Y:S01]  /*24a0*/  PRMT R13, R13, 0x8880, RZ ;  /* 0x000088800d0d7816 */ /* 0x000fe200000000ff */
[----:B------:R-:W-:Y:S01]  /*24b0*/  IMAD.IADD R12, R15, 0x1, R11 ;  /* 0x000000010f0c7824 */ /* 0x000fe200078e020b */
[----:B------:R-:W-:-:S03]  /*24c0*/  IADD3 R8, P3, P4, R8, R166, R10 ;  /* 0x000000a608087210 */ /* 0x000fc60007c7e00a */
[----:B------:R-:W-:Y:S01]  /*24d0*/  IMAD.MOV.U32 R11, RZ, RZ, R13 ;  /* 0x000000ffff0b7224 */ /* 0x000fe200078e000d */
[----:B------:R-:W-:Y:S02]  /*24e0*/  IADD3.X R9, R9, R167, R12, P3, P4 ;  /* 0x000000a709097210 */ /* 0x000fe40001fe840c */
[C---:B------:R-:W-:Y:S01]  /*24f0*/  ISETP.LT.OR P3, PT, R0.reuse, 0x2, !P1 ;  /* 0x000000020000780c */ /* 0x040fe20004f61670 */
[----:B------:R-:W-:Y:S01]  /*2500*/  IMAD R10, R11, R152, RZ ;  /* 0x000000980b0a7224 */ /* 0x000fe200078e02ff */
[----:B------:R-:W-:-:S03]  /*2510*/  ISETP.LT.OR P4, PT, R0, 0x1, !P0 ;  /* 0x000000010000780c */ /* 0x000fc60004781670 */
[----:B------:R-:W-:-:S05]  /*2520*/  @!P2 IMAD R11, R24, R153, R10 ;  /* 0x00000099180ba224 */ /* 0x000fca00078e020a */
[----:B------:R1:W-:Y:S03]  /*2530*/  @!P2 STG.E.U8 desc[UR36][R4.64], R11 ;  /* 0x0000000b0400a986 */ /* 0x0003e6000c101124 */
[----:B------:R-:W-:Y:S05]  /*2540*/  @P3 BRA `(.L_x_42) ;  /* 0x00000000000c3947 */ /* 0x000fea0003800000 */
[----:B------:R-:W1:Y:S02]  /*2550*/  LDG.E.U8 R164, desc[UR36][R2.64+0x1] ;  /* 0x0000012402a47981 */ /* 0x000e64000c1e1100 */
[----:B-1----:R-:W-:-:S05]  /*2560*/  PRMT R11, R164, 0x8880, RZ ;  /* 0x00008880a40b7816 */ /* 0x002fca00000000ff */
[----:B------:R-:W-:-:S07]  /*2570*/  IMAD R10, R11, R152, RZ ;  /* 0x000000980b0a7224 */ /* 0x000fce00078e02ff */
.L_x_42:
[----:B------:R-:W-:Y:S05]  /*2580*/  BSYNC B1 ;  /* 0x0000000000017941 */ /* 0x000fea0003800000 */
.L_x_41:
[----:B------:R-:W-:Y:S01]  /*2590*/  @!P3 IMAD R25, R25, R153, R10 ;  /* 0x000000991919b224 */ /* 0x000fe200078e020a */
[----:B------:R-:W-:Y:S04]  /*25a0*/  BSSY B1, `(.L_x_43) ;  /* 0x0000006000017945 */ /* 0x000fe80003800000 */
[----:B------:R2:W-:Y:S01]  /*25b0*/  @!P3 STG.E.U8 desc[UR36][R4.64+0x1], R25 ;  /* 0x000001190400b986 */ /* 0x0005e2000c101124 */
[----:B------:R-:W-:Y:S05]  /*25c0*/  @P4 BRA `(.L_x_44) ;  /* 0x00000000000c4947 */ /* 0x000fea0003800000 */
[----:B------:R-:W1:Y:S02]  /*25d0*/  LDG.E.U8 R164, desc[UR36][R8.64] ;  /* 0x0000002408a47981 */ /* 0x000e64000c1e1100 */
[----:B-1----:R-:W-:-:S05]  /*25e0*/  PRMT R11, R164, 0x8880, RZ ;  /* 0x00008880a40b7816 */ /* 0x002fca00000000ff */
[----:B------:R-:W-:-:S07]  /*25f0*/  IMAD R10, R11, R152, RZ ;  /* 0x000000980b0a7224 */ /* 0x000fce00078e02ff */
.L_x_44:
[----:B------:R-:W-:Y:S05]  /*2600*/  BSYNC B1 ;  /* 0x0000000000017941 */ /* 0x000fea0003800000 */
.L_x_43:
[----:B------:R-:W-:Y:S01]  /*2610*/  ISETP.LT.OR P2, PT, R0, 0x2, !P0 ;  /* 0x000000020000780c */ /* 0x000fe20004741670 */
[----:B-1----:R-:W-:Y:S01]  /*2620*/  @!P4 IMAD R11, R26, R153, R10 ;  /* 0x000000991a0bc224 */ /* 0x002fe200078e020a */
[----:B------:R-:W-:Y:S01]  /*2630*/  BSSY B1, `(.L_x_45) ;  /* 0x0000008000017945 */ /* 0x000fe20003800000 */
[----:B------:R-:W-:-:S03]  /*2640*/  ISETP.LT.OR P3, PT, R0, 0x9, !P1 ;  /* 0x000000090000780c */ /* 0x000fc60004f61670 */
[----:B------:R1:W-:Y:S01]  /*2650*/  @!P4 STG.E.U8 desc[UR36][R6.64], R11 ;  /* 0x0000000b0600c986 */ /* 0x0003e2000c101124 */
[----:B------:R-:W-:-:S06]  /*2660*/  ISETP.LT.OR P4, PT, R0, 0xa, !P1 ;  /* 0x0000000a0000780c */ /* 0x000fcc0004f81670 */
[----:B------:R-:W-:Y:S07]  /*2670*/  @P2 BRA `(.L_x_46) ;  /* 0x00000000000c2947 */ /* 0x000fee0003800000 */
[----:B------:R-:W1:Y:S02]  /*2680*/  LDG.E.U8 R164, desc[UR36][R8.64+0x1] ;  /* 0x0000012408a47981 */ /* 0x000e64000c1e1100 */
[----:B-1----:R-:W-:-:S05]  /*2690*/  PRMT R11, R164, 0x8880, RZ ;  /* 0x00008880a40b7816 */ /* 0x002fca00000000ff */
[----:B------:R-:W-:-:S07]  /*26a0*/  IMAD R10, R11, R152, RZ ;  /* 0x000000980b0a7224 */ /* 0x000fce00078e02ff */
.L_x_46:
[----:B------:R-:W-:Y:S05]  /*26b0*/  BSYNC B1 ;  /* 0x0000000000017941 */ /* 0x000fea0003800000 */
.L_x_45:
[----:B------:R-:W-:Y:S01]  /*26c0*/  @!P2 IMAD R27, R27, R153, R10 ;  /* 0x000000991b1ba224 */ /* 0x000fe200078e020a */
[----:B------:R-:W-:Y:S04]  /*26d0*/  BSSY B1, `(.L_x_47) ;  /* 0x0000006000017945 */ /* 0x000fe80003800000 */
[----:B------:R3:W-:Y:S01]  /*26e0*/  @!P2 STG.E.U8 desc[UR36][R6.64+0x1], R27 ;  /* 0x0000011b0600a986 */ /* 0x0007e2000c101124 */
[----:B------:R-:W-:Y:S05]  /*26f0*/  @P3 BRA `(.L_x_48) ;  /* 0x00000000000c3947 */ /* 0x000fea0003800000 */
[----:B------:R-:W1:Y:S02]  /*2700*/  LDG.E.U8 R164, desc[UR36][R2.64+0x8] ;  /* 0x0000082402a47981 */ /* 0x000e64000c1e1100 */
[----:B-1----:R-:W-:-:S05]  /*2710*/  PRMT R11, R164, 0x8880, RZ ;  /* 0x00008880a40b7816 */ /* 0x002fca00000000ff */
[----:B------:R-:W-:-:S07]  /*2720*/  IMAD R10, R11, R152, RZ ;  /* 0x000000980b0a7224 */ /* 0x000fce00078e02ff */
.L_x_48:
[----:B------:R-:W-:Y:S05]  /*2730*/  BSYNC B1 ;  /* 0x0000000000017941 */ /* 0x000fea0003800000 */
.L_x_47:
[----:B-1----:R-:W-:Y:S01]  /*2740*/  @!P3 IMAD R11, R28, R153, R10 ;  /* 0x000000991c0bb224 */ /* 0x002fe200078e020a */
[----:B------:R-:W-:Y:S04]  /*2750*/  BSSY B1, `(.L_x_49) ;  /* 0x0000006000017945 */ /* 0x000fe80003800000 */
[----:B------:R1:W-:Y:S01]  /*2760*/  @!P3 STG.E.U8 desc[UR36][R4.64+0x8], R11 ;  /* 0x0000080b0400b986 */ /* 0x0003e2000c101124 */
[----:B------:R-:W-:Y:S05]  /*2770*/  @P4 BRA `(.L_x_50) ;  /* 0x00000000000c4947 */ /* 0x000fea0003800000 */
[----:B------:R-:W1:Y:S02]  /*2780*/  LDG.E.U8 R164, desc[UR36][R2.64+0x9] ;  /* 0x0000092402a47981 */ /* 0x000e64000c1e1100 */
[----:B-1----:R-:W-:-:S05]  /*2790*/  PRMT R11, R164, 0x8880, RZ ;  /* 0x00008880a40b7816 */ /* 0x002fca00000000ff */
[----:B------:R-:W-:-:S07]  /*27a0*/  IMAD R10, R11, R152, RZ ;  /* 0x000000980b0a7224 */ /* 0x000fce00078e02ff */
.L_x_50:
[----:B------:R-:W-:Y:S05]  /*27b0*/  BSYNC B1 ;  /* 0x0000000000017941 */ /* 0x000fea0003800000 */
.L_x_49:
[C---:B------:R-:W-:Y:S01]  /*27c0*/  ISETP.LT.OR P2, PT, R0.reuse, 0x9, !P0 ;  /* 0x000000090000780c */ /* 0x040fe20004741670 */
[----:B------:R-:W-:Y:S01]  /*27d0*/  @!P4 IMAD R29, R29, R153, R10 ;  /* 0x000000991d1dc224 */ /* 0x000fe200078e020a */
        /* <DEDUP_REMOVED lines=8> */
.L_x_52:
[----:B------:R-:W-:Y:S05]  /*2860*/  BSYNC B1 ;  /* 0x0000000000017941 */ /* 0x000fea0003800000 */
.L_x_51:
[----:B-1----:R-:W-:Y:S01]  /*2870*/  @!P2 IMAD R11, R30, R153, R10 ;  /* 0x000000991e0ba224 */ /* 0x002fe200078e020a */
[----:B------:R-:W-:Y:S04]  /*2880*/  BSSY B1, `(.L_x_53) ;  /* 0x0000006000017945 */ /* 0x000fe80003800000 */
[----:B------:R1:W-:Y:S01]  /*2890*/  @!P2 STG.E.U8 desc[UR36][R6.64+0x8], R11 ;  /* 0x0000080b0600a986 */ /* 0x0003e2000c101124 */
[----:B------:R-:W-:Y:S05]  /*28a0*/  @P3 BRA `(.L_x_54) ;  /* 0x00000000000c3947 */ /* 0x000fea0003800000 */
[----:B------:R-:W1:Y:S02]  /*28b0*/  LDG.E.U8 R164, desc[UR36][R8.64+0x9] ;  /* 0x0000092408a47981 */ /* 0x000e64000c1e1100 */
[----:B-1----:R-:W-:-:S05]  /*28c0*/  PRMT R11, R164, 0x8880, RZ ;  /* 0x00008880a40b7816 */ /* 0x002fca00000000ff */
[----:B------:R-:W-:-:S07]  /*28d0*/  IMAD R10, R11, R152, RZ ;  /* 0x000000980b0a7224 */ /* 0x000fce00078e02ff */
.L_x_54:
[----:B------:R-:W-:Y:S05]  /*28e0*/  BSYNC B1 ;  /* 0x0000000000017941 */ /* 0x000fea0003800000 */
.L_x_53:
[----:B------:R-:W-:Y:S01]  /*28f0*/  @!P3 IMAD R31, R31, R153, R10 ;  /* 0x000000991f1fb224 */ /* 0x000fe200078e020a */
[----:B------:R-:W-:Y:S04]  /*2900*/  BSSY B1, `(.L_x_55) ;  /* 0x0000006000017945 */ /* 0x000fe80003800000 */
[----:B------:R0:W-:Y:S01]  /*2910*/  @!P3 STG.E.U8 desc[UR36][R6.64+0x9], R31 ;  /* 0x0000091f0600b986 */ /* 0x0001e2000c101124 */
[----:B------:R-:W-:Y:S05]  /*2920*/  @P4 BRA `(.L_x_56) ;  /* 0x00000000000c4947 */ /* 0x000fea0003800000 */
[----:B------:R-:W1:Y:S02]  /*2930*/  LDG.E.U8 R164, desc[UR36][R2.64+0x10] ;  /* 0x0000102402a47981 */ /* 0x000e64000c1e1100 */
[----:B-1----:R-:W-:-:S05]  /*2940*/  PRMT R11, R164, 0x8880, RZ ;  /* 0x00008880a40b7816 */ /* 0x002fca00000000ff */
[----:B------:R-:W-:-:S07]  /*2950*/  IMAD R10, R11, R152, RZ ;  /* 0x000000980b0a7224 */ /* 0x000fce00078e02ff */
.L_x_56:
[----:B------:R-:W-:Y:S05]  /*2960*/  BSYNC B1 ;  /* 0x0000000000017941 */ /* 0x000fea0003800000 */
.L_x_55:
        /* <DEDUP_REMOVED lines=10> */
.L_x_58:
[----:B------:R-:W-:Y:S05]  /*2a10*/  BSYNC B1 ;  /* 0x0000000000017941 */ /* 0x000fea0003800000 */
.L_x_57:
[----:B------:R-:W-:Y:S01]  /*2a20*/  @!P2 IMAD R33, R33, R153, R10 ;  /* 0x000000992121a224 */ /* 0x000fe200078e020a */
[----:B------:R-:W-:Y:S04]  /*2a30*/  BSSY B1, `(.L_x_59) ;  /* 0x0000006000017945 */ /* 0x000fe80003800000 */
[----:B------:R0:W-:Y:S01]  /*2a40*/  @!P2 STG.E.U8 desc[UR36][R4.64+0x11], R33 ;  /* 0x000011210400a986 */ /* 0x0001e2000c101124 */
[----:B------:R-:W-:Y:S05]  /*2a50*/  @P3 BRA `(.L_x_60) ;  /* 0x00000000000c3947 */ /* 0x000fea0003800000 */
[----:B------:R-:W1:Y:S02]  /*2a60*/  LDG.E.U8 R164, desc[UR36][R8.64+0x10] ;  /* 0x0000102408a47981 */ /* 0x000e64000c1e1100 */
[----:B-1----:R-:W-:-:S05]  /*2a70*/  PRMT R11, R164, 0x8880, RZ ;  /* 0x00008880a40b7816 */ /* 0x002fca00000000ff */
[----:B------:R-:W-:-:S07]  /*2a80*/  IMAD R10, R11, R152, RZ ;  /* 0x000000980b0a7224 */ /* 0x000fce00078e02ff */
.L_x_60:
[----:B------:R-:W-:Y:S05]  /*2a90*/  BSYNC B1 ;  /* 0x0000000000017941 */ /* 0x000fea0003800000 */
.L_x_59:
[----:B-1----:R-:W-:Y:S01]  /*2aa0*/  @!P3 IMAD R11, R34, R153, R10 ;  /* 0x00000099220bb224 */ /* 0x002fe200078e020a */
[----:B------:R-:W-:Y:S04]  /*2ab0*/  BSSY B1, `(.L_x_61) ;  /* 0x0000006000017945 */ /* 0x000fe80003800000 */
[----:B------:R1:W-:Y:S01]  /*2ac0*/  @!P3 STG.E.U8 desc[UR36][R6.64+0x10], R11 ;  /* 0x0000100b0600b986 */ /* 0x0003e2000c101124 */
[----:B------:R-:W-:Y:S05]  /*2ad0*/  @P4 BRA `(.L_x_62) ;  /* 0x00000000000c4947 */ /* 0x000fea0003800000 */
[----:B------:R-:W1:Y:S02]  /*2ae0*/  LDG.E.U8 R164, desc[UR36][R8.64+0x11] ;  /* 0x0000112408a47981 */ /* 0x000e64000c1e1100 */
[----:B-1----:R-:W-:-:S05]  /*2af0*/  PRMT R11, R164, 0x8880, RZ ;  /* 0x00008880a40b7816 */ /* 0x002fca00000000ff */
[----:B------:R-:W-:-:S07]  /*2b00*/  IMAD R10, R11, R152, RZ ;  /* 0x000000980b0a7224 */ /* 0x000fce00078e02ff */
.L_x_62:
[----:B------:R-:W-:Y:S05]  /*2b10*/  BSYNC B1 ;  /* 0x0000000000017941 */ /* 0x000fea0003800000 */
.L_x_61:
        /* <DEDUP_REMOVED lines=10> */
.L_x_64:
[----:B------:R-:W-:Y:S05]  /*2bc0*/  BSYNC B1 ;  /* 0x0000000000017941 */ /* 0x000fea0003800000 */
.L_x_63:
[----:B-1----:R-:W-:Y:S01]  /*2bd0*/  @!P2 IMAD R11, R36, R153, R10 ;  /* 0x00000099240ba224 */ /* 0x002fe200078e020a */
[----:B------:R-:W-:Y:S04]  /*2be0*/  BSSY B1, `(.L_x_65) ;  /* 0x0000006000017945 */ /* 0x000fe80003800000 */
[----:B------:R1:W-:Y:S01]  /*2bf0*/  @!P2 STG.E.U8 desc[UR36][R4.64+0x18], R11 ;  /* 0x0000180b0400a986 */ /* 0x0003e2000c101124 */
[----:B------:R-:W-:Y:S05]  /*2c00*/  @P3 BRA `(.L_x_66) ;  /* 0x00000000000c3947 */ /* 0x000fea0003800000 */
[----:B------:R-:W1:Y:S02]  /*2c10*/  LDG.E.U8 R164, desc[UR36][R2.64+0x19] ;  /* 0x0000192402a47981 */ /* 0x000e64000c1e1100 */
[----:B-1----:R-:W-:-:S05]  /*2c20*/  PRMT R11, R164, 0x8880, RZ ;  /* 0x00008880a40b7816 */ /* 0x002fca00000000ff */
[----:B------:R-:W-:-:S07]  /*2c30*/  IMAD R10, R11, R152, RZ ;  /* 0x000000980b0a7224 */ /* 0x000fce00078e02ff */
.L_x_66:
[----:B------:R-:W-:Y:S05]  /*2c40*/  BSYNC B1 ;  /* 0x0000000000017941 */ /* 0x000fea0003800000 */
.L_x_65:
[----:B------:R-:W-:Y:S01]  /*2c50*/  @!P3 IMAD R37, R37, R153, R10 ;  /* 0x000000992525b224 */ /* 0x000fe200078e020a */
[----:B------:R-:W-:Y:S04]  /*2c60*/  BSSY B1, `(.L_x_67) ;  /* 0x0000006000017945 */ /* 0x000fe80003800000 */
[----:B------:R0:W-:Y:S01]  /*2c70*/  @!P3 STG.E.U8 desc[UR36][R4.64+0x19], R37 ;  /* 0x000019250400b986 */ /* 0x0001e2000c101124 */
[----:B------:R-:W-:Y:S05]  /*2c80*/  @P4 BRA `(.L_x_68) ;  /* 0x00000000000c4947 */ /* 0x000fea0003800000 */
[----:B------:R-:W1:Y:S02]  /*2c90*/  LDG.E.U8 R164, desc[UR36][R8.64+0x18] ;  /* 0x0000182408a47981 */ /* 0x000e64000c1e1100 */
[----:B-1----:R-:W-:-:S05]  /*2ca0*/  PRMT R11, R164, 0x8880, RZ ;  /* 0x00008880a40b7816 */ /* 0x002fca00000000ff */
[----:B------:R-:W-:-:S07]  /*2cb0*/  IMAD R10, R11, R152, RZ ;  /* 0x000000980b0a7224 */ /* 0x000fce00078e02ff */
.L_x_68:
[----:B------:R-:W-:Y:S05]  /*2cc0*/  BSYNC B1 ;  /* 0x0000000000017941 */ /* 0x000fea0003800000 */
.L_x_67:
        /* <DEDUP_REMOVED lines=10> */
.L_x_70:
[----:B------:R-:W-:Y:S05]  /*2d70*/  BSYNC B1 ;  /* 0x0000000000017941 */ /* 0x000fea0003800000 */
.L_x_69:
[----:B------:R-:W-:Y:S01]  /*2d80*/  @!P2 IMAD R39, R39, R153, R10 ;  /* 0x000000992727a224 */ /* 0x000fe200078e020a */
[----:B------:R-:W-:Y:S04]  /*2d90*/  BSSY B1, `(.L_x_71) ;  /* 0x0000006000017945 */ /* 0x000fe80003800000 */
[----:B------:R0:W-:Y:S01]  /*2da0*/  @!P2 STG.E.U8 desc[UR36][R6.64+0x19], R39 ;  /* 0x000019270600a986 */ /* 0x0001e2000c101124 */
[----:B------:R-:W-:Y:S05]  /*2db0*/  @P3 BRA `(.L_x_72) ;  /* 0x00000000000c3947 */ /* 0x000fea0003800000 */
[----:B------:R-:W1:Y:S02]  /*2dc0*/  LDG.E.U8 R164, desc[UR36][R2.64+0x20] ;  /* 0x0000202402a47981 */ /* 0x000e64000c1e1100 */
[----:B-1----:R-:W-:-:S05]  /*2dd0*/  PRMT R11, R164, 0x8880, RZ ;  /* 0x00008880a40b7816 */ /* 0x002fca00000000ff */
[----:B------:R-:W-:-:S07]  /*2de0*/  IMAD R10, R11, R152, RZ ;  /* 0x000000980b0a7224 */ /* 0x000fce00078e02ff */
.L_x_72:
[----:B------:R-:W-:Y:S05]  /*2df0*/  BSYNC B1 ;  /* 0x0000000000017941 */ /* 0x000fea0003800000 */
.L_x_71:
[----:B-1----:R-:W-:Y:S01]  /*2e00*/  @!P3 IMAD R11, R40, R153, R10 ;  /* 0x00000099280bb224 */ /* 0x002fe200078e020a */
[----:B------:R-:W-:Y:S04]  /*2e10*/  BSSY B1, `(.L_x_73) ;  /* 0x0000006000017945 */ /* 0x000fe80003800000 */
[----:B------:R1:W-:Y:S01]  /*2e20*/  @!P3 STG.E.U8 desc[UR36][R4.64+0x20], R11 ;  /* 0x0000200b0400b986 */ /* 0x0003e2000c101124 */
[----:B------:R-:W-:Y:S05]  /*2e30*/  @P4 BRA `(.L_x_74) ;  /* 0x00000000000c4947 */ /* 0x000fea0003800000 */
[----:B------:R-:W1:Y:S02]  /*2e40*/  LDG.E.U8 R164, desc[UR36][R2.64+0x21] ;  /* 0x0000212402a47981 */ /* 0x000e64000c1e1100 */
[----:B-1----:R-:W-:-:S05]  /*2e50*/  PRMT R11, R164, 0x8880, RZ ;  /* 0x00008880a40b7816 */ /* 0x002fca00000000ff */
[----:B------:R-:W-:-:S07]  /*2e60*/  IMAD R10, R11, R152, RZ ;  /* 0x000000980b0a7224 */ /* 0x000fce00078e02ff */
.L_x_74:
[----:B------:R-:W-:Y:S05]  /*2e70*/  BSYNC B1 ;  /* 0x0000000000017941 */ /* 0x000fea0003800000 */
.L_x_73:
        /* <DEDUP_REMOVED lines=10> */
.L_x_76:
[----:B------:R-:W-:Y:S05]  /*2f20*/  BSYNC B1 ;  /* 0x0000000000017941 */ /* 0x000fea0003800000 */
.L_x_75:
[----:B-1----:R-:W-:Y:S01]  /*2f30*/  @!P2 IMAD R11, R42, R153, R10 ;  /* 0x000000992a0ba224 */ /* 0x002fe200078e020a */
[----:B------:R-:W-:Y:S04]  /*2f40*/  BSSY B1, `(.L_x_77) ;  /* 0x0000006000017945 */ /* 0x000fe80003800000 */
[----:B------:R1:W-:Y:S01]  /*2f50*/  @!P2 STG.E.U8 desc[UR36][R6.64+0x20], R11 ;  /* 0x0000200b0600a986 */ /* 0x0003e2000c101124 */
[----:B------:R-:W-:Y:S05]  /*2f60*/  @P3 BRA `(.L_x_78) ;  /* 0x00000000000c3947 */ /* 0x000fea0003800000 */
[----:B------:R-:W1:Y:S02]  /*2f70*/  LDG.E.U8 R164, desc[UR36][R8.64+0x21] ;  /* 0x0000212408a47981 */ /* 0x000e64000c1e1100 */
[----:B-1----:R-:W-:-:S05]  /*2f80*/  PRMT R11, R164, 0x8880, RZ ;  /* 0x00008880a40b7816 */ /* 0x002fca00000000ff */
[----:B------:R-:W-:-:S07]  /*2f90*/  IMAD R10, R11, R152, RZ ;  /* 0x000000980b0a7224 */ /* 0x000fce00078e02ff */
.L_x_78:
[----:B------:R-:W-:Y:S05]  /*2fa0*/  BSYNC B1 ;  /* 0x0000000000017941 */ /* 0x000fea0003800000 */
.L_x_77:
[----:B------:R-:W-:Y:S01]  /*2fb0*/  @!P3 IMAD R43, R43, R153, R10 ;  /* 0x000000992b2bb224 */ /* 0x000fe200078e020a */
[----:B------:R-:W-:Y:S04]  /*2fc0*/  BSSY B1, `(.L_x_79) ;  /* 0x0000006000017945 */ /* 0x000fe80003800000 */
[----:B------:R0:W-:Y:S01]  /*2fd0*/  @!P3 STG.E.U8 desc[UR36][R6.64+0x21], R43 ;  /* 0x0000212b0600b986 */ /* 0x0001e2000c101124 */
[----:B------:R-:W-:Y:S05]  /*2fe0*/  @P4 BRA `(.L_x_80) ;  /* 0x00000000000c4947 */ /* 0x000fea0003800000 */
[----:B------:R-:W1:Y:S02]  /*2ff0*/  LDG.E.U8 R164, desc[UR36][R2.64+0x28] ;  /* 0x0000282402a47981 */ /* 0x000e64000c1e1100 */
[----:B-1----:R-:W-:-:S05]  /*3000*/  PRMT R11, R164, 0x8880, RZ ;  /* 0x00008880a40b7816 */ /* 0x002fca00000000ff */
[----:B------:R-:W-:-:S07]  /*3010*/  IMAD R10, R11, R152, RZ ;  /* 0x000000980b0a7224 */ /* 0x000fce00078e02ff */
.L_x_80:
[----:B------:R-:W-:Y:S05]  /*3020*/  BSYNC B1 ;  /* 0x0000000000017941 */ /* 0x000fea0003800000 */
.L_x_79:
        /* <DEDUP_REMOVED lines=10> */
.L_x_82:
[----:B------:R-:W-:Y:S05]  /*30d0*/  BSYNC B1 ;  /* 0x0000000000017941 */ /* 0x000fea0003800000 */
.L_x_81:
[----:B------:R-:W-:Y:S01]  /*30e0*/  @!P2 IMAD R45, R45, R153, R10 ;  /* 0x000000992d2da224 */ /* 0x000fe200078e020a */
[----:B------:R-:W-:Y:S04]  /*30f0*/  BSSY B1, `(.L_x_83) ;  /* 0x0000006000017945 */ /* 0x000fe80003800000 */
[----:B------:R0:W-:Y:S01]  /*3100*/  @!P2 STG.E.U8 desc[UR36][R4.64+0x29], R45 ;  /* 0x0000292d0400a986 */ /* 0x0001e2000c101124 */
[----:B------:R-:W-:Y:S05]  /*3110*/  @P3 BRA `(.L_x_84) ;  /* 0x00000000000c3947 */ /* 0x000fea0003800000 */
[----:B------:R-:W1:Y:S02]  /*3120*/  LDG.E.U8 R164, desc[UR36][R8.64+0x28] ;  /* 0x0000282408a47981 */ /* 0x000e64000c1e1100 */
[----:B-1----:R-:W-:-:S05]  /*3130*/  PRMT R11, R164, 0x8880, RZ ;  /* 0x00008880a40b7816 */ /* 0x002fca00000000ff */
[----:B------:R-:W-:-:S07]  /*3140*/  IMAD R10, R11, R152, RZ ;  /* 0x000000980b0a7224 */ /* 0x000fce00078e02ff */
.L_x_84:
[----:B------:R-:W-:Y:S05]  /*3150*/  BSYNC B1 ;  /* 0x0000000000017941 */ /* 0x000fea0003800000 */
.L_x_83:
[----:B-1----:R-:W-:Y:S01]  /*3160*/  @!P3 IMAD R11, R46, R153, R10 ;  /* 0x000000992e0bb224 */ /* 0x002fe200078e020a */
[----:B------:R-:W-:Y:S04]  /*3170*/  BSSY B1, `(.L_x_85) ;  /* 0x0000006000017945 */ /* 0x000fe80003800000 */
[----:B------:R1:W-:Y:S01]  /*3180*/  @!P3 STG.E.U8 desc[UR36][R6.64+0x28], R11 ;  /* 0x0000280b0600b986 */ /* 0x0003e2000c101124 */
[----:B------:R-:W-:Y:S05]  /*3190*/  @P4 BRA `(.L_x_86) ;  /* 0x00000000000c4947 */ /* 0x000fea0003800000 */
[----:B------:R-:W1:Y:S02]  /*31a0*/  LDG.E.U8 R164, desc[UR36][R8.64+0x29] ;  /* 0x0000292408a47981 */ /* 0x000e64000c1e1100 */
[----:B-1----:R-:W-:-:S05]  /*31b0*/  PRMT R11, R164, 0x8880, RZ ;  /* 0x00008880a40b7816 */ /* 0x002fca00000000ff */
[----:B------:R-:W-:-:S07]  /*31c0*/  IMAD R10, R11, R152, RZ ;  /* 0x000000980b0a7224 */ /* 0x000fce00078e02ff */
.L_x_86:
[----:B------:R-:W-:Y:S05]  /*31d0*/  BSYNC B1 ;  /* 0x0000000000017941 */ /* 0x000fea0003800000 */
.L_x_85:
        /* <DEDUP_REMOVED lines=10> */
.L_x_88:
[----:B------:R-:W-:Y:S05]  /*3280*/  BSYNC B1 ;  /* 0x0000000000017941 */ /* 0x000fea0003800000 */
.L_x_87:
[----:B-1----:R-:W-:Y:S01]  /*3290*/  @!P2 IMAD R11, R48, R153, R10 ;  /* 0x00000099300ba224 */ /* 0x002fe200078e020a */
[----:B------:R-:W-:Y:S04]  /*32a0*/  BSSY B1, `(.L_x_89) ;  /* 0x0000006000017945 */ /* 0x000fe80003800000 */
[----:B------:R1:W-:Y:S01]  /*32b0*/  @!P2 STG.E.U8 desc[UR36][R4.64+0x30], R11 ;  /* 0x0000300b0400a986 */ /* 0x0003e2000c101124 */
[----:B------:R-:W-:Y:S05]  /*32c0*/  @P3 BRA `(.L_x_90) ;  /* 0x00000000000c3947 */ /* 0x000fea0003800000 */
[----:B------:R-:W1:Y:S02]  /*32d0*/  LDG.E.U8 R164, desc[UR36][R2.64+0x31] ;  /* 0x0000312402a47981 */ /* 0x000e64000c1e1100 */
[----:B-1----:R-:W-:-:S05]  /*32e0*/  PRMT R11, R164, 0x8880, RZ ;  /* 0x00008880a40b7816 */ /* 0x002fca00000000ff */
[----:B------:R-:W-:-:S07]  /*32f0*/  IMAD R10, R11, R152, RZ ;  /* 0x000000980b0a7224 */ /* 0x000fce00078e02ff */
.L_x_90:
[----:B------:R-:W-:Y:S05]  /*3300*/  BSYNC B1 ;  /* 0x0000000000017941 */ /* 0x000fea0003800000 */
.L_x_89:
[----:B------:R-:W-:Y:S01]  /*3310*/  @!P3 IMAD R49, R49, R153, R10 ;  /* 0x000000993131b224 */ /* 0x000fe200078e020a */
[----:B------:R-:W-:Y:S04]  /*3320*/  BSSY B1, `(.L_x_91) ;  /* 0x0000006000017945 */ /* 0x000fe80003800000 */
[----:B------:R0:W-:Y:S01]  /*3330*/  @!P3 STG.E.U8 desc[UR36][R4.64+0x31], R49 ;  /* 0x000031310400b986 */ /* 0x0001e2000c101124 */
[----:B------:R-:W-:Y:S05]  /*3340*/  @P4 BRA `(.L_x_92) ;  /* 0x00000000000c4947 */ /* 0x000fea0003800000 */
[----:B------:R-:W1:Y:S02]  /*3350*/  LDG.E.U8 R164, desc[UR36][R8.64+0x30] ;  /* 0x0000302408a47981 */ /* 0x000e64000c1e1100 */
[----:B-1----:R-:W-:-:S05]  /*3360*/  PRMT R11, R164, 0x8880, RZ ;  /* 0x00008880a40b7816 */ /* 0x002fca00000000ff */
[----:B------:R-:W-:-:S07]  /*3370*/  IMAD R10, R11, R152, RZ ;  /* 0x000000980b0a7224 */ /* 0x000fce00078e02ff */
.L_x_92:
[----:B------:R-:W-:Y:S05]  /*3380*/  BSYNC B1 ;  /* 0x0000000000017941 */ /* 0x000fea0003800000 */
.L_x_91:
        /* <DEDUP_REMOVED lines=10> */
.L_x_94:
[----:B------:R-:W-:Y:S05]  /*3430*/  BSYNC B1 ;  /* 0x0000000000017941 */ /* 0x000fea0003800000 */
.L_x_93:
[----:B------:R-:W-:Y:S01]  /*3440*/  @!P2 IMAD R51, R51, R153, R10 ;  /* 0x000000993333a224 */ /* 0x000fe200078e020a */
[----:B------:R-:W-:Y:S04]  /*3450*/  BSSY B1, `(.L_x_95) ;  /* 0x0000006000017945 */ /* 0x000fe80003800000 */
[----:B------:R0:W-:Y:S01]  /*3460*/  @!P2 STG.E.U8 desc[UR36][R6.64+0x31], R51 ;  /* 0x000031330600a986 */ /* 0x0001e2000c101124 */
[----:B------:R-:W-:Y:S05]  /*3470*/  @P3 BRA `(.L_x_96) ;  /* 0x00000000000c3947 */ /* 0x000fea0003800000 */
[----:B------:R-:W1:Y:S02]  /*3480*/  LDG.E.U8 R164, desc[UR36][R2.64+0x38] ;  /* 0x0000382402a47981 */ /* 0x000e64000c1e1100 */
[----:B-1----:R-:W-:-:S05]  /*3490*/  PRMT R11, R164, 0x8880, RZ ;  /* 0x00008880a40b7816 */ /* 0x002fca00000000ff */
[----:B------:R-:W-:-:S07]  /*34a0*/  IMAD R10, R11, R152, RZ ;  /* 0x000000980b0a7224 */ /* 0x000fce00078e02ff */
.L_x_96:
[----:B------:R-:W-:Y:S05]  /*34b0*/  BSYNC B1 ;  /* 0x0000000000017941 */ /* 0x000fea0003800000 */
.L_x_95:
[----:B-1----:R-:W-:Y:S01]  /*34c0*/  @!P3 IMAD R11, R52, R153, R10 ;  /* 0x00000099340bb224 */ /* 0x002fe200078e020a */
[----:B------:R-:W-:Y:S04]  /*34d0*/  BSSY B1, `(.L_x_97) ;  /* 0x0000006000017945 */ /* 0x000fe80003800000 */
[----:B------:R1:W-:Y:S01]  /*34e0*/  @!P3 STG.E.U8 desc[UR36][R4.64+0x38], R11 ;  /* 0x0000380b0400b986 */ /* 0x0003e2000c101124 */
[----:B------:R-:W-:Y:S05]  /*34f0*/  @P4 BRA `(.L_x_98) ;  /* 0x00000000000c4947 */ /* 0x000fea0003800000 */
[----:B------:R-:W1:Y:S02]  /*3500*/  LDG.E.U8 R164, desc[UR36][R2.64+0x39] ;  /* 0x0000392402a47981 */ /* 0x000e64000c1e1100 */
[----:B-1----:R-:W-:-:S05]  /*3510*/  PRMT R11, R164, 0x8880, RZ ;  /* 0x00008880a40b7816 */ /* 0x002fca00000000ff */
[----:B------:R-:W-:-:S07]  /*3520*/  IMAD R10, R11, R152, RZ ;  /* 0x000000980b0a7224 */ /* 0x000fce00078e02ff */
.L_x_98:
[----:B------:R-:W-:Y:S05]  /*3530*/  BSYNC B1 ;  /* 0x0000000000017941 */ /* 0x000fea0003800000 */
.L_x_97:
        /* <DEDUP_REMOVED lines=10> */
.L_x_100:
[----:B------:R-:W-:Y:S05]  /*35e0*/  BSYNC B1 ;  /* 0x0000000000017941 */ /* 0x000fea0003800000 */
.L_x_99:
[----:B-1----:R-:W-:Y:S01]  /*35f0*/  @!P2 IMAD R11, R54, R153, R10 ;  /* 0x00000099360ba224 */ /* 0x002fe200078e020a */
[----:B------:R-:W-:Y:S04]  /*3600*/  BSSY B1, `(.L_x_101) ;  /* 0x0000006000017945 */ /* 0x000fe80003800000 */
[----:B------:R1:W-:Y:S01]  /*3610*/  @!P2 STG.E.U8 desc[UR36][R6.64+0x38], R11 ;  /* 0x0000380b0600a986 */ /* 0x0003e2000c101124 */
[----:B------:R-:W-:Y:S05]  /*3620*/  @P3 BRA `(.L_x_102) ;  /* 0x00000000000c3947 */ /* 0x000fea0003800000 */
[----:B------:R-:W1:Y:S02]  /*3630*/  LDG.E.U8 R164, desc[UR36][R8.64+0x39] ;  /* 0x0000392408a47981 */ /* 0x000e64000c1e1100 */
[----:B-1----:R-:W-:-:S05]  /*3640*/  PRMT R11, R164, 0x8880, RZ ;  /* 0x00008880a40b7816 */ /* 0x002fca00000000ff */
[----:B------:R-:W-:-:S07]  /*3650*/  IMAD R10, R11, R152, RZ ;  /* 0x000000980b0a7224 */ /* 0x000fce00078e02ff */
.L_x_102:
[----:B------:R-:W-:Y:S05]  /*3660*/  BSYNC B1 ;  /* 0x0000000000017941 */ /* 0x000fea0003800000 */
.L_x_101:
[----:B------:R-:W-:Y:S01]  /*3670*/  @!P3 IMAD R55, R55, R153, R10 ;  /* 0x000000993737b224 */ /* 0x000fe200078e020a */
[----:B------:R-:W-:Y:S04]  /*3680*/  BSSY B1, `(.L_x_103) ;  /* 0x0000006000017945 */ /* 0x000fe80003800000 */
[----:B------:R0:W-:Y:S01]  /*3690*/  @!P3 STG.E.U8 desc[UR36][R6.64+0x39], R55 ;  /* 0x000039370600b986 */ /* 0x0001e2000c101124 */
[----:B------:R-:W-:Y:S05]  /*36a0*/  @P4 BRA `(.L_x_104) ;  /* 0x00000000000c4947 */ /* 0x000fea0003800000 */
[----:B------:R-:W1:Y:S02]  /*36b0*/  LDG.E.U8 R164, desc[UR36][R2.64+0x40] ;  /* 0x0000402402a47981 */ /* 0x000e64000c1e1100 */
[----:B-1----:R-:W-:-:S05]  /*36c0*/  PRMT R11, R164, 0x8880, RZ ;  /* 0x00008880a40b7816 */ /* 0x002fca00000000ff */
[----:B------:R-:W-:-:S07]  /*36d0*/  IMAD R10, R11, R152, RZ ;  /* 0x000000980b0a7224 */ /* 0x000fce00078e02ff */
.L_x_104:
[----:B------:R-:W-:Y:S05]  /*36e0*/  BSYNC B1 ;  /* 0x0000000000017941 */ /* 0x000fea0003800000 */
.L_x_103:
        /* <DEDUP_REMOVED lines=10> */
.L_x_106:
[----:B------:R-:W-:Y:S05]  /*3790*/  BSYNC B1 ;  /* 0x0000000000017941 */ /* 0x000fea0003800000 */
.L_x_105:
[----:B------:R-:W-:Y:S01]  /*37a0*/  @!P2 IMAD R57, R57, R153, R10 ;  /* 0x000000993939a224 */ /* 0x000fe200078e020a */
[----:B------:R-:W-:Y:S04]  /*37b0*/  BSSY B1, `(.L_x_107) ;  /* 0x0000006000017945 */ /* 0x000fe80003800000 */
[----:B------:R0:W-:Y:S01]  /*37c0*/  @!P2 STG.E.U8 desc[UR36][R4.64+0x41], R57 ;  /* 0x000041390400a986 */ /* 0x0001e2000c101124 */
[----:B------:R-:W-:Y:S05]  /*37d0*/  @P3 BRA `(.L_x_108) ;  /* 0x00000000000c3947 */ /* 0x000fea0003800000 */
[----:B------:R-:W1:Y:S02]  /*37e0*/  LDG.E.U8 R164, desc[UR36][R8.64+0x40] ;  /* 0x0000402408a47981 */ /* 0x000e64000c1e1100 */
[----:B-1----:R-:W-:-:S05]  /*37f0*/  PRMT R11, R164, 0x8880, RZ ;  /* 0x00008880a40b7816 */ /* 0x002fca00000000ff */
[----:B------:R-:W-:-:S07]  /*3800*/  IMAD R10, R11, R152, RZ ;  /* 0x000000980b0a7224 */ /* 0x000fce00078e02ff */
.L_x_108:
[----:B------:R-:W-:Y:S05]  /*3810*/  BSYNC B1 ;  /* 0x0000000000017941 */ /* 0x000fea0003800000 */
.L_x_107:
[----:B-1----:R-:W-:Y:S01]  /*3820*/  @!P3 IMAD R11, R58, R153, R10 ;  /* 0x000000993a0bb224 */ /* 0x002fe200078e020a */
[----:B------:R-:W-:Y:S04]  /*3830*/  BSSY B1, `(.L_x_109) ;  /* 0x0000006000017945 */ /* 0x000fe80003800000 */
[----:B------:R1:W-:Y:S01]  /*3840*/  @!P3 STG.E.U8 desc[UR36][R6.64+0x40], R11 ;  /* 0x0000400b0600b986 */ /* 0x0003e2000c101124 */
[----:B------:R-:W-:Y:S05]  /*3850*/  @P4 BRA `(.L_x_110) ;  /* 0x00000000000c4947 */ /* 0x000fea0003800000 */
[----:B------:R-:W1:Y:S02]  /*3860*/  LDG.E.U8 R164, desc[UR36][R8.64+0x41] ;  /* 0x0000412408a47981 */ /* 0x000e64000c1e1100 */
[----:B-1----:R-:W-:-:S05]  /*3870*/  PRMT R11, R164, 0x8880, RZ ;  /* 0x00008880a40b7816 */ /* 0x002fca00000000ff */
[----:B------:R-:W-:-:S07]  /*3880*/  IMAD R10, R11, R152, RZ ;  /* 0x000000980b0a7224 */ /* 0x000fce00078e02ff */
.L_x_110:
[----:B------:R-:W-:Y:S05]  /*3890*/  BSYNC B1 ;  /* 0x0000000000017941 */ /* 0x000fea0003800000 */
.L_x_109:
        /* <DEDUP_REMOVED lines=10> */
.L_x_112:
[----:B------:R-:W-:Y:S05]  /*3940*/  BSYNC B1 ;  /* 0x0000000000017941 */ /* 0x000fea0003800000 */
.L_x_111:
[----:B-1----:R-:W-:Y:S01]  /*3950*/  @!P2 IMAD R11, R60, R153, R10 ;  /* 0x000000993c0ba224 */ /* 0x002fe200078e020a */
[----:B------:R-:W-:Y:S04]  /*3960*/  BSSY B1, `(.L_x_113) ;  /* 0x0000006000017945 */ /* 0x000fe80003800000 */
[----:B------:R1:W-:Y:S01]  /*3970*/  @!P2 STG.E.U8 desc[UR36][R4.64+0x48], R11 ;  /* 0x0000480b0400a986 */ /* 0x0003e2000c101124 */
[----:B------:R-:W-:Y:S05]  /*3980*/  @P3 BRA `(.L_x_114) ;  /* 0x00000000000c3947 */ /* 0x000fea0003800000 */
[----:B------:R-:W1:Y:S02]  /*3990*/  LDG.E.U8 R164, desc[UR36][R2.64+0x49] ;  /* 0x0000492402a47981 */ /* 0x000e64000c1e1100 */
[----:B-1----:R-:W-:-:S05]  /*39a0*/  PRMT R11, R164, 0x8880, RZ ;  /* 0x00008880a40b7816 */ /* 0x002fca00000000ff */
[----:B------:R-:W-:-:S07]  /*39b0*/  IMAD R10, R11, R152, RZ ;  /* 0x000000980b0a7224 */ /* 0x000fce00078e02ff */
.L_x_114:
[----:B------:R-:W-:Y:S05]  /*39c0*/  BSYNC B1 ;  /* 0x0000000000017941 */ /* 0x000fea0003800000 */
.L_x_113:
[----:B------:R-:W-:Y:S01]  /*39d0*/  @!P3 IMAD R61, R61, R153, R10 ;  /* 0x000000993d3db224 */ /* 0x000fe200078e020a */
[----:B------:R-:W-:Y:S04]  /*39e0*/  BSSY B1, `(.L_x_115) ;  /* 0x0000006000017945 */ /* 0x000fe80003800000 */
[----:B------:R0:W-:Y:S01]  /*39f0*/  @!P3 STG.E.U8 desc[UR36][R4.64+0x49], R61 ;  /* 0x0000493d0400b986 */ /* 0x0001e2000c101124 */
[----:B------:R-:W-:Y:S05]  /*3a00*/  @P4 BRA `(.L_x_116) ;  /* 0x00000000000c4947 */ /* 0x000fea0003800000 */
[----:B------:R-:W1:Y:S02]  /*3a10*/  LDG.E.U8 R164, desc[UR36][R8.64+0x48] ;  /* 0x0000482408a47981 */ /* 0x000e64000c1e1100 */
[----:B-1----:R-:W-:-:S05]  /*3a20*/  PRMT R11, R164, 0x8880, RZ ;  /* 0x00008880a40b7816 */ /* 0x002fca00000000ff */
[----:B------:R-:W-:-:S07]  /*3a30*/  IMAD R10, R11, R152, RZ ;  /* 0x000000980b0a7224 */ /* 0x000fce00078e02ff */
.L_x_116:
[----:B------:R-:W-:Y:S05]  /*3a40*/  BSYNC B1 ;  /* 0x0000000000017941 */ /* 0x000fea0003800000 */
.L_x_115:
        /* <DEDUP_REMOVED lines=10> */
.L_x_118:
[----:B------:R-:W-:Y:S05]  /*3af0*/  BSYNC B1 ;  /* 0x0000000000017941 */ /* 0x000fea0003800000 */
.L_x_117:
[----:B------:R-:W-:Y:S01]  /*3b00*/  @!P2 IMAD R63, R63, R153, R10 ;  /* 0x000000993f3fa224 */ /* 0x000fe200078e020a */
[----:B------:R-:W-:Y:S04]  /*3b10*/  BSSY B1, `(.L_x_119) ;  /* 0x0000006000017945 */ /* 0x000fe80003800000 */
[----:B------:R0:W-:Y:S01]  /*3b20*/  @!P2 STG.E.U8 desc[UR36][R6.64+0x49], R63 ;  /* 0x0000493f0600a986 */ /* 0x0001e2000c101124 */
[----:B------:R-:W-:Y:S05]  /*3b30*/  @P3 BRA `(.L_x_120) ;  /* 0x00000000000c3947 */ /* 0x000fea0003800000 */
[----:B------:R-:W1:Y:S02]  /*3b40*/  LDG.E.U8 R164, desc[UR36][R2.64+0x50] ;  /* 0x0000502402a47981 */ /* 0x000e64000c1e1100 */
[----:B-1----:R-:W-:-:S05]  /*3b50*/  PRMT R11, R164, 0x8880, RZ ;  /* 0x00008880a40b7816 */ /* 0x002fca00000000ff */
[----:B------:R-:W-:-:S07]  /*3b60*/  IMAD R10, R11, R152, RZ ;  /* 0x000000980b0a7224 */ /* 0x000fce00078e02ff */
.L_x_120:
[----:B------:R-:W-:Y:S05]  /*3b70*/  BSYNC B1 ;  /* 0x0000000000017941 */ /* 0x000fea0003800000 */
.L_x_119:
[----:B-1----:R-:W-:Y:S01]  /*3b80*/  @!P3 IMAD R11, R64, R153, R10 ;  /* 0x00000099400bb224 */ /* 0x002fe200078e020a */
[----:B------:R-:W-:Y:S04]  /*3b90*/  BSSY B1, `(.L_x_121) ;  /* 0x0000006000017945 */ /* 0x000fe80003800000 */
[----:B------:R1:W-:Y:S01]  /*3ba0*/  @!P3 STG.E.U8 desc[UR36][R4.64+0x50], R11 ;  /* 0x0000500b0400b986 */ /* 0x0003e2000c101124 */
[----:B------:R-:W-:Y:S05]  /*3bb0*/  @P4 BRA `(.L_x_122) ;  /* 0x00000000000c4947 */ /* 0x000fea0003800000 */
[----:B------:R-:W1:Y:S02]  /*3bc0*/  LDG.E.U8 R164, desc[UR36][R2.64+0x51] ;  /* 0x0000512402a47981 */ /* 0x000e64000c1e1100 */
[----:B-1----:R-:W-:-:S05]  /*3bd0*/  PRMT R11, R164, 0x8880, RZ ;  /* 0x00008880a40b7816 */ /* 0x002fca00000000ff */
[----:B------:R-:W-:-:S07]  /*3be0*/  IMAD R10, R11, R152, RZ ;  /* 0x000000980b0a7224 */ /* 0x000fce00078e02ff */
.L_x_122:
[----:B------:R-:W-:Y:S05]  /*3bf0*/  BSYNC B1 ;  /* 0x0000000000017941 */ /* 0x000fea0003800000 */
.L_x_121:
        /* <DEDUP_REMOVED lines=10> */
.L_x_124:
[----:B------:R-:W-:Y:S05]  /*3ca0*/  BSYNC B1 ;  /* 0x0000000000017941 */ /* 0x000fea0003800000 */
.L_x_123:
[----:B-1----:R-:W-:Y:S01]  /*3cb0*/  @!P2 IMAD R11, R66, R153, R10 ;  /* 0x00000099420ba224 */ /* 0x002fe200078e020a */
[----:B------:R-:W-:Y:S04]  /*3cc0*/  BSSY B1, `(.L_x_125) ;  /* 0x0000006000017945 */ /* 0x000fe80003800000 */
[----:B------:R1:W-:Y:S01]  /*3cd0*/  @!P2 STG.E.U8 desc[UR36][R6.64+0x50], R11 ;  /* 0x0000500b0600a986 */ /* 0x0003e2000c101124 */
[----:B------:R-:W-:Y:S05]  /*3ce0*/  @P3 BRA `(.L_x_126) ;  /* 0x00000000000c3947 */ /* 0x000fea0003800000 */
[----:B------:R-:W1:Y:S02]  /*3cf0*/  LDG.E.U8 R164, desc[UR36][R8.64+0x51] ;  /* 0x0000512408a47981 */ /* 0x000e64000c1e1100 */
[----:B-1----:R-:W-:-:S05]  /*3d00*/  PRMT R11, R164, 0x8880, RZ ;  /* 0x00008880a40b7816 */ /* 0x002fca00000000ff */
[----:B------:R-:W-:-:S07]  /*3d10*/  IMAD R10, R11, R152, RZ ;  /* 0x000000980b0a7224 */ /* 0x000fce00078e02ff */
.L_x_126:
[----:B------:R-:W-:Y:S05]  /*3d20*/  BSYNC B1 ;  /* 0x0000000000017941 */ /* 0x000fea0003800000 */
.L_x_125:
[----:B------:R-:W-:Y:S01]  /*3d30*/  @!P3 IMAD R67, R67, R153, R10 ;  /* 0x000000994343b224 */ /* 0x000fe200078e020a */
[----:B------:R-:W-:Y:S04]  /*3d40*/  BSSY B1, `(.L_x_127) ;  /* 0x0000006000017945 */ /* 0x000fe80003800000 */
[----:B------:R0:W-:Y:S01]  /*3d50*/  @!P3 STG.E.U8 desc[UR36][R6.64+0x51], R67 ;  /* 0x000051430600b986 */ /* 0x0001e2000c101124 */
[----:B------:R-:W-:Y:S05]  /*3d60*/  @P4 BRA `(.L_x_128) ;  /* 0x00000000000c4947 */ /* 0x000fea0003800000 */
[----:B------:R-:W1:Y:S02]  /*3d70*/  LDG.E.U8 R164, desc[UR36][R2.64+0x58] ;  /* 0x0000582402a47981 */ /* 0x000e64000c1e1100 */
[----:B-1----:R-:W-:-:S05]  /*3d80*/  PRMT R11, R164, 0x8880, RZ ;  /* 0x00008880a40b7816 */ /* 0x002fca00000000ff */
[----:B------:R-:W-:-:S07]  /*3d90*/  IMAD R10, R11, R152, RZ ;  /* 0x000000980b0a7224 */ /* 0x000fce00078e02ff */
.L_x_128:
[----:B------:R-:W-:Y:S05]  /*3da0*/  BSYNC B1 ;  /* 0x0000000000017941 */ /* 0x000fea0003800000 */
.L_x_127:
        /* <DEDUP_REMOVED lines=10> */
.L_x_130:
[----:B------:R-:W-:Y:S05]  /*3e50*/  BSYNC B1 ;  /* 0x0000000000017941 */ /* 0x000fea0003800000 */
.L_x_129:
[----:B------:R-:W-:Y:S01]  /*3e60*/  @!P2 IMAD R69, R69, R153, R10 ;  /* 0x000000994545a224 */ /* 0x000fe200078e020a */
[----:B------:R-:W-:Y:S04]  /*3e70*/  BSSY B1, `(.L_x_131) ;  /* 0x0000006000017945 */ /* 0x000fe80003800000 */
[----:B------:R0:W-:Y:S01]  /*3e80*/  @!P2 STG.E.U8 desc[UR36][R4.64+0x59], R69 ;  /* 0x000059450400a986 */ /* 0x0001e2000c101124 */
[----:B------:R-:W-:Y:S05]  /*3e90*/  @P3 BRA `(.L_x_132) ;  /* 0x00000000000c3947 */ /* 0x000fea0003800000 */
[----:B------:R-:W1:Y:S02]  /*3ea0*/  LDG.E.U8 R164, desc[UR36][R8.64+0x58] ;  /* 0x0000582408a47981 */ /* 0x000e64000c1e1100 */
[----:B-1----:R-:W-:-:S05]  /*3eb0*/  PRMT R11, R164, 0x8880, RZ ;  /* 0x00008880a40b7816 */ /* 0x002fca00000000ff */
[----:B------:R-:W-:-:S07]  /*3ec0*/  IMAD R10, R11, R152, RZ ;  /* 0x000000980b0a7224 */ /* 0x000fce00078e02ff */
.L_x_132:
[----:B------:R-:W-:Y:S05]  /*3ed0*/  BSYNC B1 ;  /* 0x0000000000017941 */ /* 0x000fea0003800000 */
.L_x_131:
[----:B-1----:R-:W-:Y:S01]  /*3ee0*/  @!P3 IMAD R11, R70, R153, R10 ;  /* 0x00000099460bb224 */ /* 0x002fe200078e020a */
[----:B------:R-:W-:Y:S04]  /*3ef0*/  BSSY B1, `(.L_x_133) ;  /* 0x0000006000017945 */ /* 0x000fe80003800000 */
[----:B------:R1:W-:Y:S01]  /*3f00*/  @!P3 STG.E.U8 desc[UR36][R6.64+0x58], R11 ;  /* 0x0000580b0600b986 */ /* 0x0003e2000c101124 */
[----:B------:R-:W-:Y:S05]  /*3f10*/  @P4 BRA `(.L_x_134) ;  /* 0x00000000000c4947 */ /* 0x000fea0003800000 */
[----:B------:R-:W1:Y:S02]  /*3f20*/  LDG.E.U8 R164, desc[UR36][R8.64+0x59] ;  /* 0x0000592408a47981 */ /* 0x000e64000c1e1100 */
[----:B-1----:R-:W-:-:S05]  /*3f30*/  PRMT R11, R164, 0x8880, RZ ;  /* 0x00008880a40b7816 */ /* 0x002fca00000000ff */
[----:B------:R-:W-:-:S07]  /*3f40*/  IMAD R10, R11, R152, RZ ;  /* 0x000000980b0a7224 */ /* 0x000fce00078e02ff */
.L_x_134:
[----:B------:R-:W-:Y:S05]  /*3f50*/  BSYNC B1 ;  /* 0x0000000000017941 */ /* 0x000fea0003800000 */
.L_x_133:
        /* <DEDUP_REMOVED lines=10> */
.L_x_136:
[----:B------:R-:W-:Y:S05]  /*4000*/  BSYNC B1 ;  /* 0x0000000000017941 */ /* 0x000fea0003800000 */
.L_x_135:
[----:B-1----:R-:W-:Y:S01]  /*4010*/  @!P2 IMAD R11, R72, R153, R10 ;  /* 0x00000099480ba224 */ /* 0x002fe200078e020a */
[----:B------:R-:W-:Y:S04]  /*4020*/  BSSY B1, `(.L_x_137) ;  /* 0x0000006000017945 */ /* 0x000fe80003800000 */
[----:B------:R1:W-:Y:S01]  /*4030*/  @!P2 STG.E.U8 desc[UR36][R4.64+0x60], R11 ;  /* 0x0000600b0400a986 */ /* 0x0003e2000c101124 */
[----:B------:R-:W-:Y:S05]  /*4040*/  @P3 BRA `(.L_x_138) ;  /* 0x00000000000c3947 */ /* 0x000fea0003800000 */
[----:B------:R-:W1:Y:S02]  /*4050*/  LDG.E.U8 R164, desc[UR36][R2.64+0x61] ;  /* 0x0000612402a47981 */ /* 0x000e64000c1e1100 */
[----:B-1----:R-:W-:-:S05]  /*4060*/  PRMT R11, R164, 0x8880, RZ ;  /* 0x00008880a40b7816 */ /* 0x002fca00000000ff */
[----:B------:R-:W-:-:S07]  /*4070*/  IMAD R10, R11, R152, RZ ;  /* 0x000000980b0a7224 */ /* 0x000fce00078e02ff */
.L_x_138:
[----:B------:R-:W-:Y:S05]  /*4080*/  BSYNC B1 ;  /* 0x0000000000017941 */ /* 0x000fea0003800000 */
.L_x_137:
[----:B------:R-:W-:Y:S01]  /*4090*/  @!P3 IMAD R73, R73, R153, R10 ;  /* 0x000000994949b224 */ /* 0x000fe200078e020a */
[----:B------:R-:W-:Y:S04]  /*40a0*/  BSSY B1, `(.L_x_139) ;  /* 0x0000006000017945 */ /* 0x000fe80003800000 */
[----:B------:R0:W-:Y:S01]  /*40b0*/  @!P3 STG.E.U8 desc[UR36][R4.64+0x61], R73 ;  /* 0x000061490400b986 */ /* 0x0001e2000c101124 */
[----:B------:R-:W-:Y:S05]  /*40c0*/  @P4 BRA `(.L_x_140) ;  /* 0x00000000000c4947 */ /* 0x000fea0003800000 */
[----:B------:R-:W1:Y:S02]  /*40d0*/  LDG.E.U8 R164, desc[UR36][R8.64+0x60] ;  /* 0x0000602408a47981 */ /* 0x000e64000c1e1100 */
[----:B-1----:R-:W-:-:S05]  /*40e0*/  PRMT R11, R164, 0x8880, RZ ;  /* 0x00008880a40b7816 */ /* 0x002fca00000000ff */
[----:B------:R-:W-:-:S07]  /*40f0*/  IMAD R10, R11, R152, RZ ;  /* 0x000000980b0a7224 */ /* 0x000fce00078e02ff */
.L_x_140:
[----:B------:R-:W-:Y:S05]  /*4100*/  BSYNC B1 ;  /* 0x0000000000017941 */ /* 0x000fea0003800000 */
.L_x_139:
        /* <DEDUP_REMOVED lines=10> */
.L_x_142:
[----:B------:R-:W-:Y:S05]  /*41b0*/  BSYNC B1 ;  /* 0x0000000000017941 */ /* 0x000fea0003800000 */
.L_x_141:
[----:B------:R-:W-:Y:S01]  /*41c0*/  @!P2 IMAD R75, R75, R153, R10 ;  /* 0x000000994b4ba224 */ /* 0x000fe200078e020a */
[----:B------:R-:W-:Y:S04]  /*41d0*/  BSSY B1, `(.L_x_143) ;  /* 0x0000006000017945 */ /* 0x000fe80003800000 */
[----:B------:R0:W-:Y:S01]  /*41e0*/  @!P2 STG.E.U8 desc[UR36][R6.64+0x61], R75 ;  /* 0x0000614b0600a986 */ /* 0x0001e2000c101124 */
[----:B------:R-:W-:Y:S05]  /*41f0*/  @P3 BRA `(.L_x_144) ;  /* 0x00000000000c3947 */ /* 0x000fea0003800000 */
[----:B------:R-:W1:Y:S02]  /*4200*/  LDG.E.U8 R164, desc[UR36][R2.64+0x68] ;  /* 0x0000682402a47981 */ /* 0x000e64000c1e1100 */
[----:B-1----:R-:W-:-:S05]  /*4210*/  PRMT R11, R164, 0x8880, RZ ;  /* 0x00008880a40b7816 */ /* 0x002fca00000000ff */
[----:B------:R-:W-:-:S07]  /*4220*/  IMAD R10, R11, R152, RZ ;  /* 0x000000980b0a7224 */ /* 0x000fce00078e02ff */
.L_x_144:
[----:B------:R-:W-:Y:S05]  /*4230*/  BSYNC B1 ;  /* 0x0000000000017941 */ /* 0x000fea0003800000 */
.L_x_143:
[----:B-1----:R-:W-:Y:S01]  /*4240*/  @!P3 IMAD R11, R76, R153, R10 ;  /* 0x000000994c0bb224 */ /* 0x002fe200078e020a */
[----:B------:R-:W-:Y:S04]  /*4250*/  BSSY B1, `(.L_x_145) ;  /* 0x0000006000017945 */ /* 0x000fe80003800000 */
[----:B------:R1:W-:Y:S01]  /*4260*/  @!P3 STG.E.U8 desc[UR36][R4.64+0x68], R11 ;  /* 0x0000680b0400b986 */ /* 0x0003e2000c101124 */
[----:B------:R-:W-:Y:S05]  /*4270*/  @P4 BRA `(.L_x_146) ;  /* 0x00000000000c4947 */ /* 0x000fea0003800000 */
[----:B------:R-:W1:Y:S02]  /*4280*/  LDG.E.U8 R164, desc[UR36][R2.64+0x69] ;  /* 0x0000692402a47981 */ /* 0x000e64000c1e1100 */
[----:B-1----:R-:W-:-:S05]  /*4290*/  PRMT R11, R164, 0x8880, RZ ;  /* 0x00008880a40b7816 */ /* 0x002fca00000000ff */
[----:B------:R-:W-:-:S07]  /*42a0*/  IMAD R10, R11, R152, RZ ;  /* 0x000000980b0a7224 */ /* 0x000fce00078e02ff */
.L_x_146:
[----:B------:R-:W-:Y:S05]  /*42b0*/  BSYNC B1 ;  /* 0x0000000000017941 */ /* 0x000fea0003800000 */
.L_x_145:
        /* <DEDUP_REMOVED lines=10> */
.L_x_148:
[----:B------:R-:W-:Y:S05]  /*4360*/  BSYNC B1 ;  /* 0x0000000000017941 */ /* 0x000fea0003800000 */
.L_x_147:
[----:B-1----:R-:W-:Y:S01]  /*4370*/  @!P2 IMAD R11, R78, R153, R10 ;  /* 0x000000994e0ba224 */ /* 0x002fe200078e020a */
[----:B------:R-:W-:Y:S04]  /*4380*/  BSSY B1, `(.L_x_149) ;  /* 0x0000006000017945 */ /* 0x000fe80003800000 */
[----:B------:R1:W-:Y:S01]  /*4390*/  @!P2 STG.E.U8 desc[UR36][R6.64+0x68], R11 ;  /* 0x0000680b0600a986 */ /* 0x0003e2000c101124 */
[----:B------:R-:W-:Y:S05]  /*43a0*/  @P3 BRA `(.L_x_150) ;  /* 0x00000000000c3947 */ /* 0x000fea0003800000 */
[----:B------:R-:W1:Y:S02]  /*43b0*/  LDG.E.U8 R164, desc[UR36][R8.64+0x69] ;  /* 0x0000692408a47981 */ /* 0x000e64000c1e1100 */
[----:B-1----:R-:W-:-:S05]  /*43c0*/  PRMT R11, R164, 0x8880, RZ ;  /* 0x00008880a40b7816 */ /* 0x002fca00000000ff */
[----:B------:R-:W-:-:S07]  /*43d0*/  IMAD R10, R11, R152, RZ ;  /* 0x000000980b0a7224 */ /* 0x000fce00078e02ff */
.L_x_150:
[----:B------:R-:W-:Y:S05]  /*43e0*/  BSYNC B1 ;  /* 0x0000000000017941 */ /* 0x000fea0003800000 */
.L_x_149:
[----:B------:R-:W-:Y:S01]  /*43f0*/  @!P3 IMAD R79, R79, R153, R10 ;  /* 0x000000994f4fb224 */ /* 0x000fe200078e020a */
[----:B------:R-:W-:Y:S04]  /*4400*/  BSSY B1, `(.L_x_151) ;  /* 0x0000006000017945 */ /* 0x000fe80003800000 */
[----:B------:R0:W-:Y:S01]  /*4410*/  @!P3 STG.E.U8 desc[UR36][R6.64+0x69], R79 ;  /* 0x0000694f0600b986 */ /* 0x0001e2000c101124 */
[----:B------:R-:W-:Y:S05]  /*4420*/  @P4 BRA `(.L_x_152) ;  /* 0x00000000000c4947 */ /* 0x000fea0003800000 */
[----:B------:R-:W1:Y:S02]  /*4430*/  LDG.E.U8 R164, desc[UR36][R2.64+0x70] ;  /* 0x0000702402a47981 */ /* 0x000e64000c1e1100 */
[----:B-1----:R-:W-:-:S05]  /*4440*/  PRMT R11, R164, 0x8880, RZ ;  /* 0x00008880a40b7816 */ /* 0x002fca00000000ff */
[----:B------:R-:W-:-:S07]  /*4450*/  IMAD R10, R11, R152, RZ ;  /* 0x000000980b0a7224 */ /* 0x000fce00078e02ff */
.L_x_152:
[----:B------:R-:W-:Y:S05]  /*4460*/  BSYNC B1 ;  /* 0x0000000000017941 */ /* 0x000fea0003800000 */
.L_x_151:
        /* <DEDUP_REMOVED lines=10> */
.L_x_154:
[----:B------:R-:W-:Y:S05]  /*4510*/  BSYNC B1 ;  /* 0x0000000000017941 */ /* 0x000fea0003800000 */
.L_x_153:
[----:B------:R-:W-:Y:S01]  /*4520*/  @!P2 IMAD R81, R81, R153, R10 ;  /* 0x000000995151a224 */ /* 0x000fe200078e020a */
[----:B------:R-:W-:Y:S04]  /*4530*/  BSSY B1, `(.L_x_155) ;  /* 0x0000006000017945 */ /* 0x000fe80003800000 */
[----:B------:R0:W-:Y:S01]  /*4540*/  @!P2 STG.E.U8 desc[UR36][R4.64+0x71], R81 ;  /* 0x000071510400a986 */ /* 0x0001e2000c101124 */
[----:B------:R-:W-:Y:S05]  /*4550*/  @P3 BRA `(.L_x_156) ;  /* 0x00000000000c3947 */ /* 0x000fea0003800000 */
[----:B------:R-:W1:Y:S02]  /*4560*/  LDG.E.U8 R164, desc[UR36][R8.64+0x70] ;  /* 0x0000702408a47981 */ /* 0x000e64000c1e1100 */
[----:B-1----:R-:W-:-:S05]  /*4570*/  PRMT R11, R164, 0x8880, RZ ;  /* 0x00008880a40b7816 */ /* 0x002fca00000000ff */
[----:B------:R-:W-:-:S07]  /*4580*/  IMAD R10, R11, R152, RZ ;  /* 0x000000980b0a7224 */ /* 0x000fce00078e02ff */
.L_x_156:
[----:B------:R-:W-:Y:S05]  /*4590*/  BSYNC B1 ;  /* 0x0000000000017941 */ /* 0x000fea0003800000 */
.L_x_155:
[----:B-1----:R-:W-:Y:S01]  /*45a0*/  @!P3 IMAD R11, R82, R153, R10 ;  /* 0x00000099520bb224 */ /* 0x002fe200078e020a */
[----:B------:R-:W-:Y:S04]  /*45b0*/  BSSY B1, `(.L_x_157) ;  /* 0x0000006000017945 */ /* 0x000fe80003800000 */
[----:B------:R1:W-:Y:S01]  /*45c0*/  @!P3 STG.E.U8 desc[UR36][R6.64+0x70], R11 ;  /* 0x0000700b0600b986 */ /* 0x0003e2000c101124 */
[----:B------:R-:W-:Y:S05]  /*45d0*/  @P4 BRA `(.L_x_158) ;  /* 0x00000000000c4947 */ /* 0x000fea0003800000 */
[----:B------:R-:W1:Y:S02]  /*45e0*/  LDG.E.U8 R164, desc[UR36][R8.64+0x71] ;  /* 0x0000712408a47981 */ /* 0x000e64000c1e1100 */
[----:B-1----:R-:W-:-:S05]  /*45f0*/  PRMT R11, R164, 0x8880, RZ ;  /* 0x00008880a40b7816 */ /* 0x002fca00000000ff */
[----:B------:R-:W-:-:S07]  /*4600*/  IMAD R10, R11, R152, RZ ;  /* 0x000000980b0a7224 */ /* 0x000fce00078e02ff */
.L_x_158:
[----:B------:R-:W-:Y:S05]  /*4610*/  BSYNC B1 ;  /* 0x0000000000017941 */ /* 0x000fea0003800000 */
.L_x_157:
        /* <DEDUP_REMOVED lines=10> */
.L_x_160:
[----:B------:R-:W-:Y:S05]  /*46c0*/  BSYNC B1 ;  /* 0x0000000000017941 */ /* 0x000fea0003800000 */
.L_x_159:
[----:B-1----:R-:W-:Y:S01]  /*46d0*/  @!P2 IMAD R11, R84, R153, R10 ;  /* 0x00000099540ba224 */ /* 0x002fe200078e020a */
[----:B------:R-:W-:Y:S04]  /*46e0*/  BSSY B1, `(.L_x_161) ;  /* 0x0000006000017945 */ /* 0x000fe80003800000 */
[----:B------:R1:W-:Y:S01]  /*46f0*/  @!P2 STG.E.U8 desc[UR36][R4.64+0x78], R11 ;  /* 0x0000780b0400a986 */ /* 0x0003e2000c101124 */
[----:B------:R-:W-:Y:S05]  /*4700*/  @P3 BRA `(.L_x_162) ;  /* 0x00000000000c3947 */ /* 0x000fea0003800000 */
[----:B------:R-:W1:Y:S02]  /*4710*/  LDG.E.U8 R164, desc[UR36][R2.64+0x79] ;  /* 0x0000792402a47981 */ /* 0x000e64000c1e1100 */
[----:B-1----:R-:W-:-:S05]  /*4720*/  PRMT R11, R164, 0x8880, RZ ;  /* 0x00008880a40b7816 */ /* 0x002fca00000000ff */
[----:B------:R-:W-:-:S07]  /*4730*/  IMAD R10, R11, R152, RZ ;  /* 0x000000980b0a7224 */ /* 0x000fce00078e02ff */
.L_x_162:
[----:B------:R-:W-:Y:S05]  /*4740*/  BSYNC B1 ;  /* 0x0000000000017941 */ /* 0x000fea0003800000 */
.L_x_161:
[----:B------:R-:W-:Y:S01]  /*4750*/  @!P3 IMAD R85, R85, R153, R10 ;  /* 0x000000995555b224 */ /* 0x000fe200078e020a */
[----:B------:R-:W-:Y:S04]  /*4760*/  BSSY B1, `(.L_x_163) ;  /* 0x0000006000017945 */ /* 0x000fe80003800000 */
[----:B------:R0:W-:Y:S01]  /*4770*/  @!P3 STG.E.U8 desc[UR36][R4.64+0x79], R85 ;  /* 0x000079550400b986 */ /* 0x0001e2000c101124 */
[----:B------:R-:W-:Y:S05]  /*4780*/  @P4 BRA `(.L_x_164) ;  /* 0x00000000000c4947 */ /* 0x000fea0003800000 */
[----:B------:R-:W1:Y:S02]  /*4790*/  LDG.E.U8 R164, desc[UR36][R8.64+0x78] ;  /* 0x0000782408a47981 */ /* 0x000e64000c1e1100 */
[----:B-1----:R-:W-:-:S05]  /*47a0*/  PRMT R11, R164, 0x8880, RZ ;  /* 0x00008880a40b7816 */ /* 0x002fca00000000ff */
[----:B------:R-:W-:-:S07]  /*47b0*/  IMAD R10, R11, R152, RZ ;  /* 0x000000980b0a7224 */ /* 0x000fce00078e02ff */
.L_x_164:
[----:B------:R-:W-:Y:S05]  /*47c0*/  BSYNC B1 ;  /* 0x0000000000017941 */ /* 0x000fea0003800000 */
.L_x_163:
        /* <DEDUP_REMOVED lines=10> */
.L_x_166:
[----:B------:R-:W-:Y:S05]  /*4870*/  BSYNC B1 ;  /* 0x0000000000017941 */ /* 0x000fea0003800000 */
.L_x_165:
[----:B------:R-:W-:Y:S01]  /*4880*/  @!P2 IMAD R87, R87, R153, R10 ;  /* 0x000000995757a224 */ /* 0x000fe200078e020a */
[----:B------:R-:W-:Y:S04]  /*4890*/  BSSY B1, `(.L_x_167) ;  /* 0x0000006000017945 */ /* 0x000fe80003800000 */
[----:B------:R0:W-:Y:S01]  /*48a0*/  @!P2 STG.E.U8 desc[UR36][R6.64+0x79], R87 ;  /* 0x000079570600a986 */ /* 0x0001e2000c101124 */
[----:B------:R-:W-:Y:S05]  /*48b0*/  @P3 BRA `(.L_x_168) ;  /* 0x00000000000c3947 */ /* 0x000fea0003800000 */
[----:B------:R-:W1:Y:S02]  /*48c0*/  LDG.E.U8 R164, desc[UR36][R2.64+0x80] ;  /* 0x0000802402a47981 */ /* 0x000e64000c1e1100 */
[----:B-1----:R-:W-:-:S05]  /*48d0*/  PRMT R11, R164, 0x8880, RZ ;  /* 0x00008880a40b7816 */ /* 0x002fca00000000ff */
[----:B------:R-:W-:-:S07]  /*48e0*/  IMAD R10, R11, R152, RZ ;  /* 0x000000980b0a7224 */ /* 0x000fce00078e02ff */
.L_x_168:
[----:B------:R-:W-:Y:S05]  /*48f0*/  BSYNC B1 ;  /* 0x0000000000017941 */ /* 0x000fea0003800000 */
.L_x_167:
[----:B-1----:R-:W-:Y:S01]  /*4900*/  @!P3 IMAD R11, R88, R153, R10 ;  /* 0x00000099580bb224 */ /* 0x002fe200078e020a */
[----:B------:R-:W-:Y:S04]  /*4910*/  BSSY B1, `(.L_x_169) ;  /* 0x0000006000017945 */ /* 0x000fe80003800000 */
[----:B------:R1:W-:Y:S01]  /*4920*/  @!P3 STG.E.U8 desc[UR36][R4.64+0x80], R11 ;  /* 0x0000800b0400b986 */ /* 0x0003e2000c101124 */
[----:B------:R-:W-:Y:S05]  /*4930*/  @P4 BRA `(.L_x_170) ;  /* 0x00000000000c4947 */ /* 0x000fea0003800000 */
[----:B------:R-:W1:Y:S02]  /*4940*/  LDG.E.U8 R164, desc[UR36][R2.64+0x81] ;  /* 0x0000812402a47981 */ /* 0x000e64000c1e1100 */
[----:B-1----:R-:W-:-:S05]  /*4950*/  PRMT R11, R164, 0x8880, RZ ;  /* 0x00008880a40b7816 */ /* 0x002fca00000000ff */
[----:B------:R-:W-:-:S07]  /*4960*/  IMAD R10, R11, R152, RZ ;  /* 0x000000980b0a7224 */ /* 0x000fce00078e02ff */
.L_x_170:
[----:B------:R-:W-:Y:S05]  /*4970*/  BSYNC B1 ;  /* 0x0000000000017941 */ /* 0x000fea0003800000 */
.L_x_169:
        /* <DEDUP_REMOVED lines=10> */
.L_x_172:
[----:B------:R-:W-:Y:S05]  /*4a20*/  BSYNC B1 ;  /* 0x0000000000017941 */ /* 0x000fea0003800000 */
.L_x_171:
[----:B-1----:R-:W-:Y:S01]  /*4a30*/  @!P2 IMAD R11, R90, R153, R10 ;  /* 0x000000995a0ba224 */ /* 0x002fe200078e020a */
[----:B------:R-:W-:Y:S04]  /*4a40*/  BSSY B1, `(.L_x_173) ;  /* 0x0000006000017945 */ /* 0x000fe80003800000 */
[----:B------:R1:W-:Y:S01]  /*4a50*/  @!P2 STG.E.U8 desc[UR36][R6.64+0x80], R11 ;  /* 0x0000800b0600a986 */ /* 0x0003e2000c101124 */
[----:B------:R-:W-:Y:S05]  /*4a60*/  @P3 BRA `(.L_x_174) ;  /* 0x00000000000c3947 */ /* 0x000fea0003800000 */
[----:B------:R-:W1:Y:S02]  /*4a70*/  LDG.E.U8 R164, desc[UR36][R8.64+0x81] ;  /* 0x0000812408a47981 */ /* 0x000e64000c1e1100 */
[----:B-1----:R-:W-:-:S05]  /*4a80*/  PRMT R11, R164, 0x8880, RZ ;  /* 0x00008880a40b7816 */ /* 0x002fca00000000ff */
[----:B------:R-:W-:-:S07]  /*4a90*/  IMAD R10, R11, R152, RZ ;  /* 0x000000980b0a7224 */ /* 0x000fce00078e02ff */
.L_x_174:
[----:B------:R-:W-:Y:S05]  /*4aa0*/  BSYNC B1 ;  /* 0x0000000000017941 */ /* 0x000fea0003800000 */
.L_x_173:
[----:B------:R-:W-:Y:S01]  /*4ab0*/  @!P3 IMAD R91, R91, R153, R10 ;  /* 0x000000995b5bb224 */ /* 0x000fe200078e020a */
[----:B------:R-:W-:Y:S04]  /*4ac0*/  BSSY B1, `(.L_x_175) ;  /* 0x0000006000017945 */ /* 0x000fe80003800000 */
[----:B------:R0:W-:Y:S01]  /*4ad0*/  @!P3 STG.E.U8 desc[UR36][R6.64+0x81], R91 ;  /* 0x0000815b0600b986 */ /* 0x0001e2000c101124 */
[----:B------:R-:W-:Y:S05]  /*4ae0*/  @P4 BRA `(.L_x_176) ;  /* 0x00000000000c4947 */ /* 0x000fea0003800000 */
[----:B------:R-:W1:Y:S02]  /*4af0*/  LDG.E.U8 R164, desc[UR36][R2.64+0x88] ;  /* 0x0000882402a47981 */ /* 0x000e64000c1e1100 */
[----:B-1----:R-:W-:-:S05]  /*4b00*/  PRMT R11, R164, 0x8880, RZ ;  /* 0x00008880a40b7816 */ /* 0x002fca00000000ff */
[----:B------:R-:W-:-:S07]  /*4b10*/  IMAD R10, R11, R152, RZ ;  /* 0x000000980b0a7224 */ /* 0x000fce00078e02ff */
.L_x_176:
[----:B------:R-:W-:Y:S05]  /*4b20*/  BSYNC B1 ;  /* 0x0000000000017941 */ /* 0x000fea0003800000 */
.L_x_175:
        /* <DEDUP_REMOVED lines=10> */
.L_x_178:
[----:B------:R-:W-:Y:S05]  /*4bd0*/  BSYNC B1 ;  /* 0x0000000000017941 */ /* 0x000fea0003800000 */
.L_x_177:
[----:B------:R-:W-:Y:S01]  /*4be0*/  @!P2 IMAD R93, R93, R153, R10 ;  /* 0x000000995d5da224 */ /* 0x000fe200078e020a */
[----:B------:R-:W-:Y:S04]  /*4bf0*/  BSSY B1, `(.L_x_179) ;  /* 0x0000006000017945 */ /* 0x000fe80003800000 */
[----:B------:R0:W-:Y:S01]  /*4c00*/  @!P2 STG.E.U8 desc[UR36][R4.64+0x89], R93 ;  /* 0x0000895d0400a986 */ /* 0x0001e2000c101124 */
[----:B------:R-:W-:Y:S05]  /*4c10*/  @P3 BRA `(.L_x_180) ;  /* 0x00000000000c3947 */ /* 0x000fea0003800000 */
[----:B------:R-:W1:Y:S02]  /*4c20*/  LDG.E.U8 R164, desc[UR36][R8.64+0x88] ;  /* 0x0000882408a47981 */ /* 0x000e64000c1e1100 */
[----:B-1----:R-:W-:-:S05]  /*4c30*/  PRMT R11, R164, 0x8880, RZ ;  /* 0x00008880a40b7816 */ /* 0x002fca00000000ff */
[----:B------:R-:W-:-:S07]  /*4c40*/  IMAD R10, R11, R152, RZ ;  /* 0x000000980b0a7224 */ /* 0x000fce00078e02ff */
.L_x_180:
[----:B------:R-:W-:Y:S05]  /*4c50*/  BSYNC B1 ;  /* 0x0000000000017941 */ /* 0x000fea0003800000 */
.L_x_179:
[----:B-1----:R-:W-:Y:S01]  /*4c60*/  @!P3 IMAD R11, R94, R153, R10 ;  /* 0x000000995e0bb224 */ /* 0x002fe200078e020a */
[----:B------:R-:W-:Y:S04]  /*4c70*/  BSSY B1, `(.L_x_181) ;  /* 0x0000006000017945 */ /* 0x000fe80003800000 */
[----:B------:R1:W-:Y:S01]  /*4c80*/  @!P3 STG.E.U8 desc[UR36][R6.64+0x88], R11 ;  /* 0x0000880b0600b986 */ /* 0x0003e2000c101124 */
[----:B------:R-:W-:Y:S05]  /*4c90*/  @P4 BRA `(.L_x_182) ;  /* 0x00000000000c4947 */ /* 0x000fea0003800000 */
[----:B------:R-:W1:Y:S02]  /*4ca0*/  LDG.E.U8 R164, desc[UR36][R8.64+0x89] ;  /* 0x0000892408a47981 */ /* 0x000e64000c1e1100 */
[----:B-1----:R-:W-:-:S05]  /*4cb0*/  PRMT R11, R164, 0x8880, RZ ;  /* 0x00008880a40b7816 */ /* 0x002fca00000000ff */
[----:B------:R-:W-:-:S07]  /*4cc0*/  IMAD R10, R11, R152, RZ ;  /* 0x000000980b0a7224 */ /* 0x000fce00078e02ff */
.L_x_182:
[----:B------:R-:W-:Y:S05]  /*4cd0*/  BSYNC B1 ;  /* 0x0000000000017941 */ /* 0x000fea0003800000 */
.L_x_181:
        /* <DEDUP_REMOVED lines=10> */
.L_x_184:
[----:B------:R-:W-:Y:S05]  /*4d80*/  BSYNC B1 ;  /* 0x0000000000017941 */ /* 0x000fea0003800000 */
.L_x_183:
[----:B-1----:R-:W-:Y:S01]  /*4d90*/  @!P2 IMAD R11, R96, R153, R10 ;  /* 0x00000099600ba224 */ /* 0x002fe200078e020a */
[----:B------:R-:W-:Y:S04]  /*4da0*/  BSSY B1, `(.L_x_185) ;  /* 0x0000006000017945 */ /* 0x000fe80003800000 */
[----:B------:R1:W-:Y:S01]  /*4db0*/  @!P2 STG.E.U8 desc[UR36][R4.64+0x90], R11 ;  /* 0x0000900b0400a986 */ /* 0x0003e2000c101124 */
[----:B------:R-:W-:Y:S05]  /*4dc0*/  @P3 BRA `(.L_x_186) ;  /* 0x00000000000c3947 */ /* 0x000fea0003800000 */
[----:B------:R-:W1:Y:S02]  /*4dd0*/  LDG.E.U8 R164, desc[UR36][R2.64+0x91] ;  /* 0x0000912402a47981 */ /* 0x000e64000c1e1100 */
[----:B-1----:R-:W-:-:S05]  /*4de0*/  PRMT R11, R164, 0x8880, RZ ;  /* 0x00008880a40b7816 */ /* 0x002fca00000000ff */
[----:B------:R-:W-:-:S07]  /*4df0*/  IMAD R10, R11, R152, RZ ;  /* 0x000000980b0a7224 */ /* 0x000fce00078e02ff */
.L_x_186:
[----:B------:R-:W-:Y:S05]  /*4e00*/  BSYNC B1 ;  /* 0x0000000000017941 */ /* 0x000fea0003800000 */
.L_x_185:
[----:B------:R-:W-:Y:S01]  /*4e10*/  @!P3 IMAD R97, R97, R153, R10 ;  /* 0x000000996161b224 */ /* 0x000fe200078e020a */
[----:B------:R-:W-:Y:S04]  /*4e20*/  BSSY B1, `(.L_x_187) ;  /* 0x0000006000017945 */ /* 0x000fe80003800000 */
[----:B------:R0:W-:Y:S01]  /*4e30*/  @!P3 STG.E.U8 desc[UR36][R4.64+0x91], R97 ;  /* 0x000091610400b986 */ /* 0x0001e2000c101124 */
[----:B------:R-:W-:Y:S05]  /*4e40*/  @P4 BRA `(.L_x_188) ;  /* 0x00000000000c4947 */ /* 0x000fea0003800000 */
[----:B------:R-:W1:Y:S02]  /*4e50*/  LDG.E.U8 R164, desc[UR36][R8.64+0x90] ;  /* 0x0000902408a47981 */ /* 0x000e64000c1e1100 */
[----:B-1----:R-:W-:-:S05]  /*4e60*/  PRMT R11, R164, 0x8880, RZ ;  /* 0x00008880a40b7816 */ /* 0x002fca00000000ff */
[----:B------:R-:W-:-:S07]  /*4e70*/  IMAD R10, R11, R152, RZ ;  /* 0x000000980b0a7224 */ /* 0x000fce00078e02ff */
.L_x_188:
[----:B------:R-:W-:Y:S05]  /*4e80*/  BSYNC B1 ;  /* 0x0000000000017941 */ /* 0x000fea0003800000 */
.L_x_187:
        /* <DEDUP_REMOVED lines=10> */
.L_x_190:
[----:B------:R-:W-:Y:S05]  /*4f30*/  BSYNC B1 ;  /* 0x0000000000017941 */ /* 0x000fea0003800000 */
.L_x_189:
[----:B------:R-:W-:Y:S01]  /*4f40*/  @!P2 IMAD R99, R99, R153, R10 ;  /* 0x000000996363a224 */ /* 0x000fe200078e020a */
[----:B------:R-:W-:Y:S04]  /*4f50*/  BSSY B1, `(.L_x_191) ;  /* 0x0000006000017945 */ /* 0x000fe80003800000 */
[----:B------:R0:W-:Y:S01]  /*4f60*/  @!P2 STG.E.U8 desc[UR36][R6.64+0x91], R99 ;  /* 0x000091630600a986 */ /* 0x0001e2000c101124 */
[----:B------:R-:W-:Y:S05]  /*4f70*/  @P3 BRA `(.L_x_192) ;  /* 0x00000000000c3947 */ /* 0x000fea0003800000 */
[----:B------:R-:W1:Y:S02]  /*4f80*/  LDG.E.U8 R164, desc[UR36][R2.64+0x98] ;  /* 0x0000982402a47981 */ /* 0x000e64000c1e1100 */
[----:B-1----:R-:W-:-:S05]  /*4f90*/  PRMT R11, R164, 0x8880, RZ ;  /* 0x00008880a40b7816 */ /* 0x002fca00000000ff */
[----:B------:R-:W-:-:S07]  /*4fa0*/  IMAD R10, R11, R152, RZ ;  /* 0x000000980b0a7224 */ /* 0x000fce00078e02ff */
.L_x_192:
[----:B------:R-:W-:Y:S05]  /*4fb0*/  BSYNC B1 ;  /* 0x0000000000017941 */ /* 0x000fea0003800000 */
.L_x_191:
[----:B-1----:R-:W-:Y:S01]  /*4fc0*/  @!P3 IMAD R11, R100, R153, R10 ;  /* 0x00000099640bb224 */ /* 0x002fe200078e020a */
[----:B------:R-:W-:Y:S04]  /*4fd0*/  BSSY B1, `(.L_x_193) ;  /* 0x0000006000017945 */ /* 0x000fe80003800000 */
[----:B------:R1:W-:Y:S01]  /*4fe0*/  @!P3 STG.E.U8 desc[UR36][R4.64+0x98], R11 ;  /* 0x0000980b0400b986 */ /* 0x0003e2000c101124 */
[----:B------:R-:W-:Y:S05]  /*4ff0*/  @P4 BRA `(.L_x_194) ;  /* 0x00000000000c4947 */ /* 0x000fea0003800000 */
[----:B------:R-:W1:Y:S02]  /*5000*/  LDG.E.U8 R164, desc[UR36][R2.64+0x99] ;  /* 0x0000992402a47981 */ /* 0x000e64000c1e1100 */
[----:B-1----:R-:W-:-:S05]  /*5010*/  PRMT R11, R164, 0x8880, RZ ;  /* 0x00008880a40b7816 */ /* 0x002fca00000000ff */
[----:B------:R-:W-:-:S07]  /*5020*/  IMAD R10, R11, R152, RZ ;  /* 0x000000980b0a7224 */ /* 0x000fce00078e02ff */
.L_x_194:
[----:B------:R-:W-:Y:S05]  /*5030*/  BSYNC B1 ;  /* 0x0000000000017941 */ /* 0x000fea0003800000 */
.L_x_193:
        /* <DEDUP_REMOVED lines=10> */
.L_x_196:
[----:B------:R-:W-:Y:S05]  /*50e0*/  BSYNC B1 ;  /* 0x0000000000017941 */ /* 0x000fea0003800000 */
.L_x_195:
[----:B-1----:R-:W-:Y:S01]  /*50f0*/  @!P2 IMAD R11, R102, R153, R10 ;  /* 0x00000099660ba224 */ /* 0x002fe200078e020a */
[----:B------:R-:W-:Y:S04]  /*5100*/  BSSY B1, `(.L_x_197) ;  /* 0x0000006000017945 */ /* 0x000fe80003800000 */
[----:B------:R1:W-:Y:S01]  /*5110*/  @!P2 STG.E.U8 desc[UR36][R6.64+0x98], R11 ;  /* 0x0000980b0600a986 */ /* 0x0003e2000c101124 */
[----:B------:R-:W-:Y:S05]  /*5120*/  @P3 BRA `(.L_x_198) ;  /* 0x00000000000c3947 */ /* 0x000fea0003800000 */
[----:B------:R-:W1:Y:S02]  /*5130*/  LDG.E.U8 R164, desc[UR36][R8.64+0x99] ;  /* 0x0000992408a47981 */ /* 0x000e64000c1e1100 */
[----:B-1----:R-:W-:-:S05]  /*5140*/  PRMT R11, R164, 0x8880, RZ ;  /* 0x00008880a40b7816 */ /* 0x002fca00000000ff */
[----:B------:R-:W-:-:S07]  /*5150*/  IMAD R10, R11, R152, RZ ;  /* 0x000000980b0a7224 */ /* 0x000fce00078e02ff */
.L_x_198:
[----:B------:R-:W-:Y:S05]  /*5160*/  BSYNC B1 ;  /* 0x0000000000017941 */ /* 0x000fea0003800000 */
.L_x_197:
[----:B------:R-:W-:Y:S01]  /*5170*/  @!P3 IMAD R103, R103, R153, R10 ;  /* 0x000000996767b224 */ /* 0x000fe200078e020a */
[----:B------:R-:W-:Y:S04]  /*5180*/  BSSY B1, `(.L_x_199) ;  /* 0x0000006000017945 */ /* 0x000fe80003800000 */
[----:B------:R0:W-:Y:S01]  /*5190*/  @!P3 STG.E.U8 desc[UR36][R6.64+0x99], R103 ;  /* 0x000099670600b986 */ /* 0x0001e2000c101124 */
[----:B------:R-:W-:Y:S05]  /*51a0*/  @P4 BRA `(.L_x_200) ;  /* 0x00000000000c4947 */ /* 0x000fea0003800000 */
[----:B------:R-:W1:Y:S02]  /*51b0*/  LDG.E.U8 R164, desc[UR36][R2.64+0xa0] ;  /* 0x0000a02402a47981 */ /* 0x000e64000c1e1100 */
[----:B-1----:R-:W-:-:S05]  /*51c0*/  PRMT R11, R164, 0x8880, RZ ;  /* 0x00008880a40b7816 */ /* 0x002fca00000000ff */
[----:B------:R-:W-:-:S07]  /*51d0*/  IMAD R10, R11, R152, RZ ;  /* 0x000000980b0a7224 */ /* 0x000fce00078e02ff */
.L_x_200:
[----:B------:R-:W-:Y:S05]  /*51e0*/  BSYNC B1 ;  /* 0x0000000000017941 */ /* 0x000fea0003800000 */
.L_x_199:
        /* <DEDUP_REMOVED lines=10> */
.L_x_202:
[----:B------:R-:W-:Y:S05]  /*5290*/  BSYNC B1 ;  /* 0x0000000000017941 */ /* 0x000fea0003800000 */
.L_x_201:
[----:B------:R-:W-:Y:S01]  /*52a0*/  @!P2 IMAD R105, R105, R153, R10 ;  /* 0x000000996969a224 */ /* 0x000fe200078e020a */
[----:B------:R-:W-:Y:S04]  /*52b0*/  BSSY B1, `(.L_x_203) ;  /* 0x0000006000017945 */ /* 0x000fe80003800000 */
[----:B------:R0:W-:Y:S01]  /*52c0*/  @!P2 STG.E.U8 desc[UR36][R4.64+0xa1], R105 ;  /* 0x0000a1690400a986 */ /* 0x0001e2000c101124 */
[----:B------:R-:W-:Y:S05]  /*52d0*/  @P3 BRA `(.L_x_204) ;  /* 0x00000000000c3947 */ /* 0x000fea0003800000 */
[----:B------:R-:W1:Y:S02]  /*52e0*/  LDG.E.U8 R164, desc[UR36][R8.64+0xa0] ;  /* 0x0000a02408a47981 */ /* 0x000e64000c1e1100 */
[----:B-1----:R-:W-:-:S05]  /*52f0*/  PRMT R11, R164, 0x8880, RZ ;  /* 0x00008880a40b7816 */ /* 0x002fca00000000ff */
[----:B------:R-:W-:-:S07]  /*5300*/  IMAD R10, R11, R152, RZ ;  /* 0x000000980b0a7224 */ /* 0x000fce00078e02ff */
.L_x_204:
[----:B------:R-:W-:Y:S05]  /*5310*/  BSYNC B1 ;  /* 0x0000000000017941 */ /* 0x000fea0003800000 */
.L_x_203:
[----:B-1----:R-:W-:Y:S01]  /*5320*/  @!P3 IMAD R11, R106, R153, R10 ;  /* 0x000000996a0bb224 */ /* 0x002fe200078e020a */
[----:B------:R-:W-:Y:S04]  /*5330*/  BSSY B1, `(.L_x_205) ;  /* 0x0000006000017945 */ /* 0x000fe80003800000 */
[----:B------:R1:W-:Y:S01]  /*5340*/  @!P3 STG.E.U8 desc[UR36][R6.64+0xa0], R11 ;  /* 0x0000a00b0600b986 */ /* 0x0003e2000c101124 */
[----:B------:R-:W-:Y:S05]  /*5350*/  @P4 BRA `(.L_x_206) ;  /* 0x00000000000c4947 */ /* 0x000fea0003800000 */
[----:B------:R-:W1:Y:S02]  /*5360*/  LDG.E.U8 R164, desc[UR36][R8.64+0xa1] ;  /* 0x0000a12408a47981 */ /* 0x000e64000c1e1100 */
[----:B-1----:R-:W-:-:S05]  /*5370*/  PRMT R11, R164, 0x8880, RZ ;  /* 0x00008880a40b7816 */ /* 0x002fca00000000ff */
[----:B------:R-:W-:-:S07]  /*5380*/  IMAD R10, R11, R152, RZ ;  /* 0x000000980b0a7224 */ /* 0x000fce00078e02ff */
.L_x_206:
[----:B------:R-:W-:Y:S05]  /*5390*/  BSYNC B1 ;  /* 0x0000000000017941 */ /* 0x000fea0003800000 */
.L_x_205:
        /* <DEDUP_REMOVED lines=10> */
.L_x_208:
[----:B------:R-:W-:Y:S05]  /*5440*/  BSYNC B1 ;  /* 0x0000000000017941 */ /* 0x000fea0003800000 */
.L_x_207:
[----:B-1----:R-:W-:Y:S01]  /*5450*/  @!P2 IMAD R11, R108, R153, R10 ;  /* 0x000000996c0ba224 */ /* 0x002fe200078e020a */
[----:B------:R-:W-:Y:S04]  /*5460*/  BSSY B1, `(.L_x_209) ;  /* 0x0000006000017945 */ /* 0x000fe80003800000 */
[----:B------:R1:W-:Y:S01]  /*5470*/  @!P2 STG.E.U8 desc[UR36][R4.64+0xa8], R11 ;  /* 0x0000a80b0400a986 */ /* 0x0003e2000c101124 */
[----:B------:R-:W-:Y:S05]  /*5480*/  @P3 BRA `(.L_x_210) ;  /* 0x00000000000c3947 */ /* 0x000fea0003800000 */
[----:B------:R-:W1:Y:S02]  /*5490*/  LDG.E.U8 R164, desc[UR36][R2.64+0xa9] ;  /* 0x0000a92402a47981 */ /* 0x000e64000c1e1100 */
[----:B-1----:R-:W-:-:S05]  /*54a0*/  PRMT R11, R164, 0x8880, RZ ;  /* 0x00008880a40b7816 */ /* 0x002fca00000000ff */
[----:B------:R-:W-:-:S07]  /*54b0*/  IMAD R10, R11, R152, RZ ;  /* 0x000000980b0a7224 */ /* 0x000fce00078e02ff */
.L_x_210:
[----:B------:R-:W-:Y:S05]  /*54c0*/  BSYNC B1 ;  /* 0x0000000000017941 */ /* 0x000fea0003800000 */
.L_x_209:
[----:B------:R-:W-:Y:S01]  /*54d0*/  @!P3 IMAD R109, R109, R153, R10 ;  /* 0x000000996d6db224 */ /* 0x000fe200078e020a */
[----:B------:R-:W-:Y:S04]  /*54e0*/  BSSY B1, `(.L_x_211) ;  /* 0x0000006000017945 */ /* 0x000fe80003800000 */
[----:B------:R0:W-:Y:S01]  /*54f0*/  @!P3 STG.E.U8 desc[UR36][R4.64+0xa9], R109 ;  /* 0x0000a96d0400b986 */ /* 0x0001e2000c101124 */
[----:B------:R-:W-:Y:S05]  /*5500*/  @P4 BRA `(.L_x_212) ;  /* 0x00000000000c4947 */ /* 0x000fea0003800000 */
[----:B------:R-:W1:Y:S02]  /*5510*/  LDG.E.U8 R164, desc[UR36][R8.64+0xa8] ;  /* 0x0000a82408a47981 */ /* 0x000e64000c1e1100 */
[----:B-1----:R-:W-:-:S05]  /*5520*/  PRMT R11, R164, 0x8880, RZ ;  /* 0x00008880a40b7816 */ /* 0x002fca00000000ff */
[----:B------:R-:W-:-:S07]  /*5530*/  IMAD R10, R11, R152, RZ ;  /* 0x000000980b0a7224 */ /* 0x000fce00078e02ff */
.L_x_212:
[----:B------:R-:W-:Y:S05]  /*5540*/  BSYNC B1 ;  /* 0x0000000000017941 */ /* 0x000fea0003800000 */
.L_x_211:
        /* <DEDUP_REMOVED lines=10> */
.L_x_214:
[----:B------:R-:W-:Y:S05]  /*55f0*/  BSYNC B1 ;  /* 0x0000000000017941 */ /* 0x000fea0003800000 */
.L_x_213:
[----:B------:R-:W-:Y:S01]  /*5600*/  @!P2 IMAD R111, R111, R153, R10 ;  /* 0x000000996f6fa224 */ /* 0x000fe200078e020a */
[----:B------:R-:W-:Y:S04]  /*5610*/  BSSY B1, `(.L_x_215) ;  /* 0x0000006000017945 */ /* 0x000fe80003800000 */
[----:B------:R0:W-:Y:S01]  /*5620*/  @!P2 STG.E.U8 desc[UR36][R6.64+0xa9], R111 ;  /* 0x0000a96f0600a986 */ /* 0x0001e2000c101124 */
[----:B------:R-:W-:Y:S05]  /*5630*/  @P3 BRA `(.L_x_216) ;  /* 0x00000000000c3947 */ /* 0x000fea0003800000 */
[----:B------:R-:W1:Y:S02]  /*5640*/  LDG.E.U8 R164, desc[UR36][R2.64+0xb0] ;  /* 0x0000b02402a47981 */ /* 0x000e64000c1e1100 */
[----:B-1----:R-:W-:-:S05]  /*5650*/  PRMT R11, R164, 0x8880, RZ ;  /* 0x00008880a40b7816 */ /* 0x002fca00000000ff */
[----:B------:R-:W-:-:S07]  /*5660*/  IMAD R10, R11, R152, RZ ;  /* 0x000000980b0a7224 */ /* 0x000fce00078e02ff */
.L_x_216:
[----:B------:R-:W-:Y:S05]  /*5670*/  BSYNC B1 ;  /* 0x0000000000017941 */ /* 0x000fea0003800000 */
.L_x_215:
[----:B-1----:R-:W-:Y:S01]  /*5680*/  @!P3 IMAD R11, R112, R153, R10 ;  /* 0x00000099700bb224 */ /* 0x002fe200078e020a */
[----:B------:R-:W-:Y:S04]  /*5690*/  BSSY B1, `(.L_x_217) ;  /* 0x0000006000017945 */ /* 0x000fe80003800000 */
[----:B------:R1:W-:Y:S01]  /*56a0*/  @!P3 STG.E.U8 desc[UR36][R4.64+0xb0], R11 ;  /* 0x0000b00b0400b986 */ /* 0x0003e2000c101124 */
[----:B------:R-:W-:Y:S05]  /*56b0*/  @P4 BRA `(.L_x_218) ;  /* 0x00000000000c4947 */ /* 0x000fea0003800000 */
[----:B------:R-:W1:Y:S02]  /*56c0*/  LDG.E.U8 R164, desc[UR36][R2.64+0xb1] ;  /* 0x0000b12402a47981 */ /* 0x000e64000c1e1100 */
[----:B-1----:R-:W-:-:S05]  /*56d0*/  PRMT R11, R164, 0x8880, RZ ;  /* 0x00008880a40b7816 */ /* 0x002fca00000000ff */
[----:B------:R-:W-:-:S07]  /*56e0*/  IMAD R10, R11, R152, RZ ;  /* 0x000000980b0a7224 */ /* 0x000fce00078e02ff */
.L_x_218:
[----:B------:R-:W-:Y:S05]  /*56f0*/  BSYNC B1 ;  /* 0x0000000000017941 */ /* 0x000fea0003800000 */
.L_x_217:
        /* <DEDUP_REMOVED lines=10> */
.L_x_220:
[----:B------:R-:W-:Y:S05]  /*57a0*/  BSYNC B1 ;  /* 0x0000000000017941 */ /* 0x000fea0003800000 */
.L_x_219:
[----:B-1----:R-:W-:Y:S01]  /*57b0*/  @!P2 IMAD R11, R114, R153, R10 ;  /* 0x00000099720ba224 */ /* 0x002fe200078e020a */
[----:B------:R-:W-:Y:S04]  /*57c0*/  BSSY B1, `(.L_x_221) ;  /* 0x0000006000017945 */ /* 0x000fe80003800000 */
[----:B------:R1:W-:Y:S01]  /*57d0*/  @!P2 STG.E.U8 desc[UR36][R6.64+0xb0], R11 ;  /* 0x0000b00b0600a986 */ /* 0x0003e2000c101124 */
[----:B------:R-:W-:Y:S05]  /*57e0*/  @P3 BRA `(.L_x_222) ;  /* 0x00000000000c3947 */ /* 0x000fea0003800000 */
[----:B------:R-:W1:Y:S02]  /*57f0*/  LDG.E.U8 R164, desc[UR36][R8.64+0xb1] ;  /* 0x0000b12408a47981 */ /* 0x000e64000c1e1100 */
[----:B-1----:R-:W-:-:S05]  /*5800*/  PRMT R11, R164, 0x8880, RZ ;  /* 0x00008880a40b7816 */ /* 0x002fca00000000ff */
[----:B------:R-:W-:-:S07]  /*5810*/  IMAD R10, R11, R152, RZ ;  /* 0x000000980b0a7224 */ /* 0x000fce00078e02ff */
.L_x_222:
[----:B------:R-:W-:Y:S05]  /*5820*/  BSYNC B1 ;  /* 0x0000000000017941 */ /* 0x000fea0003800000 */
.L_x_221:
[----:B------:R-:W-:Y:S01]  /*5830*/  @!P3 IMAD R115, R115, R153, R10 ;  /* 0x000000997373b224 */ /* 0x000fe200078e020a */
[----:B------:R-:W-:Y:S04]  /*5840*/  BSSY B1, `(.L_x_223) ;  /* 0x0000006000017945 */ /* 0x000fe80003800000 */
[----:B------:R0:W-:Y:S01]  /*5850*/  @!P3 STG.E.U8 desc[UR36][R6.64+0xb1], R115 ;  /* 0x0000b1730600b986 */ /* 0x0001e2000c101124 */
[----:B------:R-:W-:Y:S05]  /*5860*/  @P4 BRA `(.L_x_224) ;  /* 0x00000000000c4947 */ /* 0x000fea0003800000 */
[----:B------:R-:W1:Y:S02]  /*5870*/  LDG.E.U8 R164, desc[UR36][R2.64+0xb8] ;  /* 0x0000b82402a47981 */ /* 0x000e64000c1e1100 */
[----:B-1----:R-:W-:-:S05]  /*5880*/  PRMT R11, R164, 0x8880, RZ ;  /* 0x00008880a40b7816 */ /* 0x002fca00000000ff */
[----:B------:R-:W-:-:S07]  /*5890*/  IMAD R10, R11, R152, RZ ;  /* 0x000000980b0a7224 */ /* 0x000fce00078e02ff */
.L_x_224:
[----:B------:R-:W-:Y:S05]  /*58a0*/  BSYNC B1 ;  /* 0x0000000000017941 */ /* 0x000fea0003800000 */
.L_x_223:
        /* <DEDUP_REMOVED lines=10> */
.L_x_226:
[----:B------:R-:W-:Y:S05]  /*5950*/  BSYNC B1 ;  /* 0x0000000000017941 */ /* 0x000fea0003800000 */
.L_x_225:
[----:B------:R-:W-:Y:S01]  /*5960*/  @!P2 IMAD R117, R117, R153, R10 ;  /* 0x000000997575a224 */ /* 0x000fe200078e020a */
[----:B------:R-:W-:Y:S04]  /*5970*/  BSSY B1, `(.L_x_227) ;  /* 0x0000006000017945 */ /* 0x000fe80003800000 */
[----:B------:R0:W-:Y:S01]  /*5980*/  @!P2 STG.E.U8 desc[UR36][R4.64+0xb9], R117 ;  /* 0x0000b9750400a986 */ /* 0x0001e2000c101124 */
[----:B------:R-:W-:Y:S05]  /*5990*/  @P3 BRA `(.L_x_228) ;  /* 0x00000000000c3947 */ /* 0x000fea0003800000 */
[----:B------:R-:W1:Y:S02]  /*59a0*/  LDG.E.U8 R164, desc[UR36][R8.64+0xb8] ;  /* 0x0000b82408a47981 */ /* 0x000e64000c1e1100 */
[----:B-1----:R-:W-:-:S05]  /*59b0*/  PRMT R11, R164, 0x8880, RZ ;  /* 0x00008880a40b7816 */ /* 0x002fca00000000ff */
[----:B------:R-:W-:-:S07]  /*59c0*/  IMAD R10, R11, R152, RZ ;  /* 0x000000980b0a7224 */ /* 0x000fce00078e02ff */
.L_x_228:
[----:B------:R-:W-:Y:S05]  /*59d0*/  BSYNC B1 ;  /* 0x0000000000017941 */ /* 0x000fea0003800000 */
.L_x_227:
[----:B-1----:R-:W-:Y:S01]  /*59e0*/  @!P3 IMAD R11, R118, R153, R10 ;  /* 0x00000099760bb224 */ /* 0x002fe200078e020a */
[----:B------:R-:W-:Y:S04]  /*59f0*/  BSSY B1, `(.L_x_229) ;  /* 0x0000006000017945 */ /* 0x000fe80003800000 */
[----:B------:R1:W-:Y:S01]  /*5a00*/  @!P3 STG.E.U8 desc[UR36][R6.64+0xb8], R11 ;  /* 0x0000b80b0600b986 */ /* 0x0003e2000c101124 */
[----:B------:R-:W-:Y:S05]  /*5a10*/  @P4 BRA `(.L_x_230) ;  /* 0x00000000000c4947 */ /* 0x000fea0003800000 */
[----:B------:R-:W1:Y:S02]  /*5a20*/  LDG.E.U8 R164, desc[UR36][R8.64+0xb9] ;  /* 0x0000b92408a47981 */ /* 0x000e64000c1e1100 */
[----:B-1----:R-:W-:-:S05]  /*5a30*/  PRMT R11, R164, 0x8880, RZ ;  /* 0x00008880a40b7816 */ /* 0x002fca00000000ff */
[----:B------:R-:W-:-:S07]  /*5a40*/  IMAD R10, R11, R152, RZ ;  /* 0x000000980b0a7224 */ /* 0x000fce00078e02ff */
.L_x_230:
[----:B------:R-:W-:Y:S05]  /*5a50*/  BSYNC B1 ;  /* 0x0000000000017941 */ /* 0x000fea0003800000 */
.L_x_229:
        /* <DEDUP_REMOVED lines=10> */
.L_x_232:
[----:B------:R-:W-:Y:S05]  /*5b00*/  BSYNC B1 ;  /* 0x0000000000017941 */ /* 0x000fea0003800000 */
.L_x_231:
[----:B-1----:R-:W-:Y:S01]  /*5b10*/  @!P2 IMAD R11, R120, R153, R10 ;  /* 0x00000099780ba224 */ /* 0x002fe200078e020a */
[----:B------:R-:W-:Y:S04]  /*5b20*/  BSSY B1, `(.L_x_233) ;  /* 0x0000006000017945 */ /* 0x000fe80003800000 */
[----:B------:R1:W-:Y:S01]  /*5b30*/  @!P2 STG.E.U8 desc[UR36][R4.64+0xc0], R11 ;  /* 0x0000c00b0400a986 */ /* 0x0003e2000c101124 */
[----:B------:R-:W-:Y:S05]  /*5b40*/  @P3 BRA `(.L_x_234) ;  /* 0x00000000000c3947 */ /* 0x000fea0003800000 */
[----:B------:R-:W1:Y:S02]  /*5b50*/  LDG.E.U8 R164, desc[UR36][R2.64+0xc1] ;  /* 0x0000c12402a47981 */ /* 0x000e64000c1e1100 */
[----:B-1----:R-:W-:-:S05]  /*5b60*/  PRMT R11, R164, 0x8880, RZ ;  /* 0x00008880a40b7816 */ /* 0x002fca00000000ff */
[----:B------:R-:W-:-:S07]  /*5b70*/  IMAD R10, R11, R152, RZ ;  /* 0x000000980b0a7224 */ /* 0x000fce00078e02ff */
.L_x_234:
[----:B------:R-:W-:Y:S05]  /*5b80*/  BSYNC B1 ;  /* 0x0000000000017941 */ /* 0x000fea0003800000 */
.L_x_233:
[----:B------:R-:W-:Y:S01]  /*5b90*/  @!P3 IMAD R121, R121, R153, R10 ;  /* 0x000000997979b224 */ /* 0x000fe200078e020a */
[----:B------:R-:W-:Y:S04]  /*5ba0*/  BSSY B1, `(.L_x_235) ;  /* 0x0000006000017945 */ /* 0x000fe80003800000 */
[----:B------:R0:W-:Y:S01]  /*5bb0*/  @!P3 STG.E.U8 desc[UR36][R4.64+0xc1], R121 ;  /* 0x0000c1790400b986 */ /* 0x0001e2000c101124 */
[----:B------:R-:W-:Y:S05]  /*5bc0*/  @P4 BRA `(.L_x_236) ;  /* 0x00000000000c4947 */ /* 0x000fea0003800000 */
[----:B------:R-:W1:Y:S02]  /*5bd0*/  LDG.E.U8 R164, desc[UR36][R8.64+0xc0] ;  /* 0x0000c02408a47981 */ /* 0x000e64000c1e1100 */
[----:B-1----:R-:W-:-:S05]  /*5be0*/  PRMT R11, R164, 0x8880, RZ ;  /* 0x00008880a40b7816 */ /* 0x002fca00000000ff */
[----:B------:R-:W-:-:S07]  /*5bf0*/  IMAD R10, R11, R152, RZ ;  /* 0x000000980b0a7224 */ /* 0x000fce00078e02ff */
.L_x_236:
[----:B------:R-:W-:Y:S05]  /*5c00*/  BSYNC B1 ;  /* 0x0000000000017941 */ /* 0x000fea0003800000 */
.L_x_235:
        /* <DEDUP_REMOVED lines=10> */
.L_x_238:
[----:B------:R-:W-:Y:S05]  /*5cb0*/  BSYNC B1 ;  /* 0x0000000000017941 */ /* 0x000fea0003800000 */
.L_x_237:
[----:B------:R-:W-:Y:S01]  /*5cc0*/  @!P2 IMAD R123, R123, R153, R10 ;  /* 0x000000997b7ba224 */ /* 0x000fe200078e020a */
[----:B------:R-:W-:Y:S04]  /*5cd0*/  BSSY B1, `(.L_x_239) ;  /* 0x0000006000017945 */ /* 0x000fe80003800000 */
[----:B------:R0:W-:Y:S01]  /*5ce0*/  @!P2 STG.E.U8 desc[UR36][R6.64+0xc1], R123 ;  /* 0x0000c17b0600a986 */ /* 0x0001e2000c101124 */
[----:B------:R-:W-:Y:S05]  /*5cf0*/  @P3 BRA `(.L_x_240) ;  /* 0x00000000000c3947 */ /* 0x000fea0003800000 */
[----:B------:R-:W1:Y:S02]  /*5d00*/  LDG.E.U8 R164, desc[UR36][R2.64+0xc8] ;  /* 0x0000c82402a47981 */ /* 0x000e64000c1e1100 */
[----:B-1----:R-:W-:-:S05]  /*5d10*/  PRMT R11, R164, 0x8880, RZ ;  /* 0x00008880a40b7816 */ /* 0x002fca00000000ff */
[----:B------:R-:W-:-:S07]  /*5d20*/  IMAD R10, R11, R152, RZ ;  /* 0x000000980b0a7224 */ /* 0x000fce00078e02ff */
.L_x_240:
[----:B------:R-:W-:Y:S05]  /*5d30*/  BSYNC B1 ;  /* 0x0000000000017941 */ /* 0x000fea0003800000 */
.L_x_239:
[----:B-1----:R-:W-:Y:S01]  /*5d40*/  @!P3 IMAD R11, R124, R153, R10 ;  /* 0x000000997c0bb224 */ /* 0x002fe200078e020a */
[----:B------:R-:W-:Y:S04]  /*5d50*/  BSSY B1, `(.L_x_241) ;  /* 0x0000006000017945 */ /* 0x000fe80003800000 */
[----:B------:R1:W-:Y:S01]  /*5d60*/  @!P3 STG.E.U8 desc[UR36][R4.64+0xc8], R11 ;  /* 0x0000c80b0400b986 */ /* 0x0003e2000c101124 */
[----:B------:R-:W-:Y:S05]  /*5d70*/  @P4 BRA `(.L_x_242) ;  /* 0x00000000000c4947 */ /* 0x000fea0003800000 */
[----:B------:R-:W1:Y:S02]  /*5d80*/  LDG.E.U8 R164, desc[UR36][R2.64+0xc9] ;  /* 0x0000c92402a47981 */ /* 0x000e64000c1e1100 */
[----:B-1----:R-:W-:-:S05]  /*5d90*/  PRMT R11, R164, 0x8880, RZ ;  /* 0x00008880a40b7816 */ /* 0x002fca00000000ff */
[----:B------:R-:W-:-:S07]  /*5da0*/  IMAD R10, R11, R152, RZ ;  /* 0x000000980b0a7224 */ /* 0x000fce00078e02ff */
.L_x_242:
[----:B------:R-:W-:Y:S05]  /*5db0*/  BSYNC B1 ;  /* 0x0000000000017941 */ /* 0x000fea0003800000 */
.L_x_241:
        /* <DEDUP_REMOVED lines=10> */
.L_x_244:
[----:B------:R-:W-:Y:S05]  /*5e60*/  BSYNC B1 ;  /* 0x0000000000017941 */ /* 0x000fea0003800000 */
.L_x_243:
[----:B-1----:R-:W-:Y:S01]  /*5e70*/  @!P2 IMAD R11, R126, R153, R10 ;  /* 0x000000997e0ba224 */ /* 0x002fe200078e020a */
[----:B------:R-:W-:Y:S04]  /*5e80*/  BSSY B1, `(.L_x_245) ;  /* 0x0000006000017945 */ /* 0x000fe80003800000 */
[----:B------:R1:W-:Y:S01]  /*5e90*/  @!P2 STG.E.U8 desc[UR36][R6.64+0xc8], R11 ;  /* 0x0000c80b0600a986 */ /* 0x0003e2000c101124 */
[----:B------:R-:W-:Y:S05]  /*5ea0*/  @P3 BRA `(.L_x_246) ;  /* 0x00000000000c3947 */ /* 0x000fea0003800000 */
[----:B------:R-:W1:Y:S02]  /*5eb0*/  LDG.E.U8 R164, desc[UR36][R8.64+0xc9] ;  /* 0x0000c92408a47981 */ /* 0x000e64000c1e1100 */
[----:B-1----:R-:W-:-:S05]  /*5ec0*/  PRMT R11, R164, 0x8880, RZ ;  /* 0x00008880a40b7816 */ /* 0x002fca00000000ff */
[----:B------:R-:W-:-:S07]  /*5ed0*/  IMAD R10, R11, R152, RZ ;  /* 0x000000980b0a7224 */ /* 0x000fce00078e02ff */
.L_x_246:
[----:B------:R-:W-:Y:S05]  /*5ee0*/  BSYNC B1 ;  /* 0x0000000000017941 */ /* 0x000fea0003800000 */
.L_x_245:
[----:B------:R-:W-:Y:S01]  /*5ef0*/  @!P3 IMAD R127, R127, R153, R10 ;  /* 0x000000997f7fb224 */ /* 0x000fe200078e020a */
[----:B------:R-:W-:Y:S04]  /*5f00*/  BSSY B1, `(.L_x_247) ;  /* 0x0000006000017945 */ /* 0x000fe80003800000 */
[----:B------:R0:W-:Y:S01]  /*5f10*/  @!P3 STG.E.U8 desc[UR36][R6.64+0xc9], R127 ;  /* 0x0000c97f0600b986 */ /* 0x0001e2000c101124 */
[----:B------:R-:W-:Y:S05]  /*5f20*/  @P4 BRA `(.L_x_248) ;  /* 0x00000000000c4947 */ /* 0x000fea0003800000 */
[----:B------:R-:W1:Y:S02]  /*5f30*/  LDG.E.U8 R164, desc[UR36][R2.64+0xd0] ;  /* 0x0000d02402a47981 */ /* 0x000e64000c1e1100 */
[----:B-1----:R-:W-:-:S05]  /*5f40*/  PRMT R11, R164, 0x8880, RZ ;  /* 0x00008880a40b7816 */ /* 0x002fca00000000ff */
[----:B------:R-:W-:-:S07]  /*5f50*/  IMAD R10, R11, R152, RZ ;  /* 0x000000980b0a7224 */ /* 0x000fce00078e02ff */
.L_x_248:
[----:B------:R-:W-:Y:S05]  /*5f60*/  BSYNC B1 ;  /* 0x0000000000017941 */ /* 0x000fea0003800000 */
.L_x_247:
        /* <DEDUP_REMOVED lines=10> */
.L_x_250:
[----:B------:R-:W-:Y:S05]  /*6010*/  BSYNC B1 ;  /* 0x0000000000017941 */ /* 0x000fea0003800000 */
.L_x_249:
[----:B------:R-:W-:Y:S01]  /*6020*/  @!P2 IMAD R129, R129, R153, R10 ;  /* 0x000000998181a224 */ /* 0x000fe200078e020a */
[----:B------:R-:W-:Y:S04]  /*6030*/  BSSY B1, `(.L_x_251) ;  /* 0x0000006000017945 */ /* 0x000fe80003800000 */
[----:B------:R0:W-:Y:S01]  /*6040*/  @!P2 STG.E.U8 desc[UR36][R4.64+0xd1], R129 ;  /* 0x0000d1810400a986 */ /* 0x0001e2000c101124 */
[----:B------:R-:W-:Y:S05]  /*6050*/  @P3 BRA `(.L_x_252) ;  /* 0x00000000000c3947 */ /* 0x000fea0003800000 */
[----:B------:R-:W1:Y:S02]  /*6060*/  LDG.E.U8 R164, desc[UR36][R8.64+0xd0] ;  /* 0x0000d02408a47981 */ /* 0x000e64000c1e1100 */
[----:B-1----:R-:W-:-:S05]  /*6070*/  PRMT R11, R164, 0x8880, RZ ;  /* 0x00008880a40b7816 */ /* 0x002fca00000000ff */
[----:B------:R-:W-:-:S07]  /*6080*/  IMAD R10, R11, R152, RZ ;  /* 0x000000980b0a7224 */ /* 0x000fce00078e02ff */
.L_x_252:
[----:B------:R-:W-:Y:S05]  /*6090*/  BSYNC B1 ;  /* 0x0000000000017941 */ /* 0x000fea0003800000 */
.L_x_251:
[----:B-1----:R-:W-:Y:S01]  /*60a0*/  @!P3 IMAD R11, R130, R153, R10 ;  /* 0x00000099820bb224 */ /* 0x002fe200078e020a */
[----:B------:R-:W-:Y:S04]  /*60b0*/  BSSY B1, `(.L_x_253) ;  /* 0x0000006000017945 */ /* 0x000fe80003800000 */
[----:B------:R1:W-:Y:S01]  /*60c0*/  @!P3 STG.E.U8 desc[UR36][R6.64+0xd0], R11 ;  /* 0x0000d00b0600b986 */ /* 0x0003e2000c101124 */
[----:B------:R-:W-:Y:S05]  /*60d0*/  @P4 BRA `(.L_x_254) ;  /* 0x00000000000c4947 */ /* 0x000fea0003800000 */
[----:B------:R-:W1:Y:S02]  /*60e0*/  LDG.E.U8 R164, desc[UR36][R8.64+0xd1] ;  /* 0x0000d12408a47981 */ /* 0x000e64000c1e1100 */
[----:B-1----:R-:W-:-:S05]  /*60f0*/  PRMT R11, R164, 0x8880, RZ ;  /* 0x00008880a40b7816 */ /* 0x002fca00000000ff */
[----:B------:R-:W-:-:S07]  /*6100*/  IMAD R10, R11, R152, RZ ;  /* 0x000000980b0a7224 */ /* 0x000fce00078e02ff */
.L_x_254:
[----:B------:R-:W-:Y:S05]  /*6110*/  BSYNC B1 ;  /* 0x0000000000017941 */ /* 0x000fea0003800000 */
.L_x_253:
        /* <DEDUP_REMOVED lines=10> */
.L_x_256:
[----:B------:R-:W-:Y:S05]  /*61c0*/  BSYNC B1 ;  /* 0x0000000000017941 */ /* 0x000fea0003800000 */
.L_x_255:
[----:B-1----:R-:W-:Y:S01]  /*61d0*/  @!P2 IMAD R11, R132, R153, R10 ;  /* 0x00000099840ba224 */ /* 0x002fe200078e020a */
[----:B------:R-:W-:Y:S04]  /*61e0*/  BSSY B1, `(.L_x_257) ;  /* 0x0000006000017945 */ /* 0x000fe80003800000 */
[----:B------:R1:W-:Y:S01]  /*61f0*/  @!P2 STG.E.U8 desc[UR36][R4.64+0xd8], R11 ;  /* 0x0000d80b0400a986 */ /* 0x0003e2000c101124 */
[----:B------:R-:W-:Y:S05]  /*6200*/  @P3 BRA `(.L_x_258) ;  /* 0x00000000000c3947 */ /* 0x000fea0003800000 */
[----:B------:R-:W1:Y:S02]  /*6210*/  LDG.E.U8 R164, desc[UR36][R2.64+0xd9] ;  /* 0x0000d92402a47981 */ /* 0x000e64000c1e1100 */
[----:B-1----:R-:W-:-:S05]  /*6220*/  PRMT R11, R164, 0x8880, RZ ;  /* 0x00008880a40b7816 */ /* 0x002fca00000000ff */
[----:B------:R-:W-:-:S07]  /*6230*/  IMAD R10, R11, R152, RZ ;  /* 0x000000980b0a7224 */ /* 0x000fce00078e02ff */
.L_x_258:
[----:B------:R-:W-:Y:S05]  /*6240*/  BSYNC B1 ;  /* 0x0000000000017941 */ /* 0x000fea0003800000 */
.L_x_257:
[----:B------:R-:W-:Y:S01]  /*6250*/  @!P3 IMAD R133, R133, R153, R10 ;  /* 0x000000998585b224 */ /* 0x000fe200078e020a */
[----:B------:R-:W-:Y:S04]  /*6260*/  BSSY B1, `(.L_x_259) ;  /* 0x0000006000017945 */ /* 0x000fe80003800000 */
[----:B------:R0:W-:Y:S01]  /*6270*/  @!P3 STG.E.U8 desc[UR36][R4.64+0xd9], R133 ;  /* 0x0000d9850400b986 */ /* 0x0001e2000c101124 */
[----:B------:R-:W-:Y:S05]  /*6280*/  @P4 BRA `(.L_x_260) ;  /* 0x00000000000c4947 */ /* 0x000fea0003800000 */
[----:B------:R-:W1:Y:S02]  /*6290*/  LDG.E.U8 R164, desc[UR36][R8.64+0xd8] ;  /* 0x0000d82408a47981 */ /* 0x000e64000c1e1100 */
[----:B-1----:R-:W-:-:S05]  /*62a0*/  PRMT R11, R164, 0x8880, RZ ;  /* 0x00008880a40b7816 */ /* 0x002fca00000000ff */
[----:B------:R-:W-:-:S07]  /*62b0*/  IMAD R10, R11, R152, RZ ;  /* 0x000000980b0a7224 */ /* 0x000fce00078e02ff */
.L_x_260:
[----:B------:R-:W-:Y:S05]  /*62c0*/  BSYNC B1 ;  /* 0x0000000000017941 */ /* 0x000fea0003800000 */
.L_x_259:
        /* <DEDUP_REMOVED lines=10> */
.L_x_262:
[----:B------:R-:W-:Y:S05]  /*6370*/  BSYNC B1 ;  /* 0x0000000000017941 */ /* 0x000fea0003800000 */
.L_x_261:
[----:B------:R-:W-:Y:S01]  /*6380*/  @!P2 IMAD R135, R135, R153, R10 ;  /* 0x000000998787a224 */ /* 0x000fe200078e020a */
[----:B------:R-:W-:Y:S04]  /*6390*/  BSSY B1, `(.L_x_263) ;  /* 0x0000006000017945 */ /* 0x000fe80003800000 */
[----:B------:R0:W-:Y:S01]  /*63a0*/  @!P2 STG.E.U8 desc[UR36][R6.64+0xd9], R135 ;  /* 0x0000d9870600a986 */ /* 0x0001e2000c101124 */
[----:B------:R-:W-:Y:S05]  /*63b0*/  @P3 BRA `(.L_x_264) ;  /* 0x00000000000c3947 */ /* 0x000fea0003800000 */
[----:B------:R-:W1:Y:S02]  /*63c0*/  LDG.E.U8 R164, desc[UR36][R2.64+0xe0] ;  /* 0x0000e02402a47981 */ /* 0x000e64000c1e1100 */
[----:B-1----:R-:W-:-:S05]  /*63d0*/  PRMT R11, R164, 0x8880, RZ ;  /* 0x00008880a40b7816 */ /* 0x002fca00000000ff */
[----:B------:R-:W-:-:S07]  /*63e0*/  IMAD R10, R11, R152, RZ ;  /* 0x000000980b0a7224 */ /* 0x000fce00078e02ff */
.L_x_264:
[----:B------:R-:W-:Y:S05]  /*63f0*/  BSYNC B1 ;  /* 0x0000000000017941 */ /* 0x000fea0003800000 */
.L_x_263:
[----:B-1----:R-:W-:Y:S01]  /*6400*/  @!P3 IMAD R11, R136, R153, R10 ;  /* 0x00000099880bb224 */ /* 0x002fe200078e020a */
[----:B------:R-:W-:Y:S04]  /*6410*/  BSSY B1, `(.L_x_265) ;  /* 0x0000006000017945 */ /* 0x000fe80003800000 */
[----:B------:R1:W-:Y:S01]  /*6420*/  @!P3 STG.E.U8 desc[UR36][R4.64+0xe0], R11 ;  /* 0x0000e00b0400b986 */ /* 0x0003e2000c101124 */
[----:B------:R-:W-:Y:S05]  /*6430*/  @P4 BRA `(.L_x_266) ;  /* 0x00000000000c4947 */ /* 0x000fea0003800000 */
[----:B------:R-:W1:Y:S02]  /*6440*/  LDG.E.U8 R164, desc[UR36][R2.64+0xe1] ;  /* 0x0000e12402a47981 */ /* 0x000e64000c1e1100 */
[----:B-1----:R-:W-:-:S05]  /*6450*/  PRMT R11, R164, 0x8880, RZ ;  /* 0x00008880a40b7816 */ /* 0x002fca00000000ff */
[----:B------:R-:W-:-:S07]  /*6460*/  IMAD R10, R11, R152, RZ ;  /* 0x000000980b0a7224 */ /* 0x000fce00078e02ff */
.L_x_266:
[----:B------:R-:W-:Y:S05]  /*6470*/  BSYNC B1 ;  /* 0x0000000000017941 */ /* 0x000fea0003800000 */
.L_x_265:
        /* <DEDUP_REMOVED lines=10> */
.L_x_268:
[----:B------:R-:W-:Y:S05]  /*6520*/  BSYNC B1 ;  /* 0x0000000000017941 */ /* 0x000fea0003800000 */
.L_x_267:
[----:B-1----:R-:W-:Y:S01]  /*6530*/  @!P2 IMAD R11, R138, R153, R10 ;  /* 0x000000998a0ba224 */ /* 0x002fe200078e020a */
[----:B------:R-:W-:Y:S04]  /*6540*/  BSSY B1, `(.L_x_269) ;  /* 0x0000006000017945 */ /* 0x000fe80003800000 */
[----:B------:R1:W-:Y:S01]  /*6550*/  @!P2 STG.E.U8 desc[UR36][R6.64+0xe0], R11 ;  /* 0x0000e00b0600a986 */ /* 0x0003e2000c101124 */
[----:B------:R-:W-:Y:S05]  /*6560*/  @P3 BRA `(.L_x_270) ;  /* 0x00000000000c3947 */ /* 0x000fea0003800000 */
[----:B------:R-:W1:Y:S02]  /*6570*/  LDG.E.U8 R164, desc[UR36][R8.64+0xe1] ;  /* 0x0000e12408a47981 */ /* 0x000e64000c1e1100 */
[----:B-1----:R-:W-:-:S05]  /*6580*/  PRMT R11, R164, 0x8880, RZ ;  /* 0x00008880a40b7816 */ /* 0x002fca00000000ff */
[----:B------:R-:W-:-:S07]  /*6590*/  IMAD R10, R11, R152, RZ ;  /* 0x000000980b0a7224 */ /* 0x000fce00078e02ff */
.L_x_270:
[----:B------:R-:W-:Y:S05]  /*65a0*/  BSYNC B1 ;  /* 0x0000000000017941 */ /* 0x000fea0003800000 */
.L_x_269:
[----:B------:R-:W-:Y:S01]  /*65b0*/  @!P3 IMAD R139, R139, R153, R10 ;  /* 0x000000998b8bb224 */ /* 0x000fe200078e020a */
[----:B------:R-:W-:Y:S04]  /*65c0*/  BSSY B1, `(.L_x_271) ;  /* 0x0000006000017945 */ /* 0x000fe80003800000 */
[----:B------:R0:W-:Y:S01]  /*65d0*/  @!P3 STG.E.U8 desc[UR36][R6.64+0xe1], R139 ;  /* 0x0000e18b0600b986 */ /* 0x0001e2000c101124 */
[----:B------:R-:W-:Y:S05]  /*65e0*/  @P4 BRA `(.L_x_272) ;  /* 0x00000000000c4947 */ /* 0x000fea0003800000 */
[----:B------:R-:W1:Y:S02]  /*65f0*/  LDG.E.U8 R164, desc[UR36][R2.64+0xe8] ;  /* 0x0000e82402a47981 */ /* 0x000e64000c1e1100 */
[----:B-1----:R-:W-:-:S05]  /*6600*/  PRMT R11, R164, 0x8880, RZ ;  /* 0x00008880a40b7816 */ /* 0x002fca00000000ff */
[----:B------:R-:W-:-:S07]  /*6610*/  IMAD R10, R11, R152, RZ ;  /* 0x000000980b0a7224 */ /* 0x000fce00078e02ff */
.L_x_272:
[----:B------:R-:W-:Y:S05]  /*6620*/  BSYNC B1 ;  /* 0x0000000000017941 */ /* 0x000fea0003800000 */
.L_x_271:
        /* <DEDUP_REMOVED lines=10> */
.L_x_274:
[----:B------:R-:W-:Y:S05]  /*66d0*/  BSYNC B1 ;  /* 0x0000000000017941 */ /* 0x000fea0003800000 */
.L_x_273:
[----:B------:R-:W-:Y:S01]  /*66e0*/  @!P2 IMAD R141, R141, R153, R10 ;  /* 0x000000998d8da224 */ /* 0x000fe200078e020a */
[----:B------:R-:W-:Y:S04]  /*66f0*/  BSSY B1, `(.L_x_275) ;  /* 0x0000006000017945 */ /* 0x000fe80003800000 */
[----:B------:R0:W-:Y:S01]  /*6700*/  @!P2 STG.E.U8 desc[UR36][R4.64+0xe9], R141 ;  /* 0x0000e98d0400a986 */ /* 0x0001e2000c101124 */
[----:B------:R-:W-:Y:S05]  /*6710*/  @P3 BRA `(.L_x_276) ;  /* 0x00000000000c3947 */ /* 0x000fea0003800000 */
[----:B------:R-:W1:Y:S02]  /*6720*/  LDG.E.U8 R164, desc[UR36][R8.64+0xe8] ;  /* 0x0000e82408a47981 */ /* 0x000e64000c1e1100 */
[----:B-1----:R-:W-:-:S05]  /*6730*/  PRMT R11, R164, 0x8880, RZ ;  /* 0x00008880a40b7816 */ /* 0x002fca00000000ff */
[----:B------:R-:W-:-:S07]  /*6740*/  IMAD R10, R11, R152, RZ ;  /* 0x000000980b0a7224 */ /* 0x000fce00078e02ff */
.L_x_276:
[----:B------:R-:W-:Y:S05]  /*6750*/  BSYNC B1 ;  /* 0x0000000000017941 */ /* 0x000fea0003800000 */
.L_x_275:
[----:B-1----:R-:W-:Y:S01]  /*6760*/  @!P3 IMAD R11, R142, R153, R10 ;  /* 0x000000998e0bb224 */ /* 0x002fe200078e020a */
[----:B------:R-:W-:Y:S04]  /*6770*/  BSSY B1, `(.L_x_277) ;  /* 0x0000006000017945 */ /* 0x000fe80003800000 */
[----:B------:R1:W-:Y:S01]  /*6780*/  @!P3 STG.E.U8 desc[UR36][R6.64+0xe8], R11 ;  /* 0x0000e80b0600b986 */ /* 0x0003e2000c101124 */
[----:B------:R-:W-:Y:S05]  /*6790*/  @P4 BRA `(.L_x_278) ;  /* 0x00000000000c4947 */ /* 0x000fea0003800000 */
[----:B------:R-:W1:Y:S02]  /*67a0*/  LDG.E.U8 R164, desc[UR36][R8.64+0xe9] ;  /* 0x0000e92408a47981 */ /* 0x000e64000c1e1100 */
[----:B-1----:R-:W-:-:S05]  /*67b0*/  PRMT R11, R164, 0x8880, RZ ;  /* 0x00008880a40b7816 */ /* 0x002fca00000000ff */
[----:B------:R-:W-:-:S07]  /*67c0*/  IMAD R10, R11, R152, RZ ;  /* 0x000000980b0a7224 */ /* 0x000fce00078e02ff */
.L_x_278:
[----:B------:R-:W-:Y:S05]  /*67d0*/  BSYNC B1 ;  /* 0x0000000000017941 */ /* 0x000fea0003800000 */
.L_x_277:
        /* <DEDUP_REMOVED lines=10> */
.L_x_280:
[----:B------:R-:W-:Y:S05]  /*6880*/  BSYNC B1 ;  /* 0x0000000000017941 */ /* 0x000fea0003800000 */
.L_x_279:
[----:B-1----:R-:W-:Y:S01]  /*6890*/  @!P2 IMAD R11, R144, R153, R10 ;  /* 0x00000099900ba224 */ /* 0x002fe200078e020a */
[----:B------:R-:W-:Y:S04]  /*68a0*/  BSSY B1, `(.L_x_281) ;  /* 0x0000006000017945 */ /* 0x000fe80003800000 */
[----:B------:R1:W-:Y:S01]  /*68b0*/  @!P2 STG.E.U8 desc[UR36][R4.64+0xf0], R11 ;  /* 0x0000f00b0400a986 */ /* 0x0003e2000c101124 */
[----:B------:R-:W-:Y:S05]  /*68c0*/  @P3 BRA `(.L_x_282) ;  /* 0x00000000000c3947 */ /* 0x000fea0003800000 */
[----:B------:R-:W1:Y:S02]  /*68d0*/  LDG.E.U8 R164, desc[UR36][R2.64+0xf1] ;  /* 0x0000f12402a47981 */ /* 0x000e64000c1e1100 */
[----:B-1----:R-:W-:-:S05]  /*68e0*/  PRMT R11, R164, 0x8880, RZ ;  /* 0x00008880a40b7816 */ /* 0x002fca00000000ff */
[----:B------:R-:W-:-:S07]  /*68f0*/  IMAD R10, R11, R152, RZ ;  /* 0x000000980b0a7224 */ /* 0x000fce00078e02ff */
.L_x_282:
[----:B------:R-:W-:Y:S05]  /*6900*/  BSYNC B1 ;  /* 0x0000000000017941 */ /* 0x000fea0003800000 */
.L_x_281:
[----:B------:R-:W-:Y:S01]  /*6910*/  @!P3 IMAD R145, R145, R153, R10 ;  /* 0x000000999191b224 */ /* 0x000fe200078e020a */
[----:B------:R-:W-:Y:S04]  /*6920*/  BSSY B1, `(.L_x_283) ;  /* 0x0000006000017945 */ /* 0x000fe80003800000 */
[----:B------:R0:W-:Y:S01]  /*6930*/  @!P3 STG.E.U8 desc[UR36][R4.64+0xf1], R145 ;  /* 0x0000f1910400b986 */ /* 0x0001e2000c101124 */
[----:B------:R-:W-:Y:S05]  /*6940*/  @P4 BRA `(.L_x_284) ;  /* 0x00000000000c4947 */ /* 0x000fea0003800000 */
[----:B------:R-:W1:Y:S02]  /*6950*/  LDG.E.U8 R164, desc[UR36][R8.64+0xf0] ;  /* 0x0000f02408a47981 */ /* 0x000e64000c1e1100 */
[----:B-1----:R-:W-:-:S05]  /*6960*/  PRMT R11, R164, 0x8880, RZ ;  /* 0x00008880a40b7816 */ /* 0x002fca00000000ff */
[----:B------:R-:W-:-:S07]  /*6970*/  IMAD R10, R11, R152, RZ ;  /* 0x000000980b0a7224 */ /* 0x000fce00078e02ff */
.L_x_284:
[----:B------:R-:W-:Y:S05]  /*6980*/  BSYNC B1 ;  /* 0x0000000000017941 */ /* 0x000fea0003800000 */
.L_x_283:
[----:B------:R-:W-:Y:S01]  /*6990*/  ISETP.LT.OR P2, PT, R0, 0xf2, !P0 ;  /* 0x000000f20000780c */ /* 0x000fe20004741670 */
[----:B-1----:R-:W-:Y:S01]  /*69a0*/  @!P4 IMAD R11, R146, R153, R10 ;  /* 0x00000099920bc224 */ /* 0x002fe200078e020a */
[----:B------:R-:W-:Y:S01]  /*69b0*/  BSSY B1, `(.L_x_285) ;  /* 0x0000009000017945 */ /* 0x000fe20003800000 */
[C---:B------:R-:W-:Y:S02]  /*69c0*/  ISETP.LT.OR P3, PT, R0.reuse, 0xf9, !P1 ;  /* 0x000000f90000780c */ /* 0x040fe40004f61670 */
[C---:B------:R-:W-:Y:S01]  /*69d0*/  ISETP.LT.OR P1, PT, R0.reuse, 0xfa, !P1 ;  /* 0x000000fa0000780c */ /* 0x040fe20004f21670 */
[----:B------:R1:W-:Y:S01]  /*69e0*/  @!P4 STG.E.U8 desc[UR36][R6.64+0xf0], R11 ;  /* 0x0000f00b0600c986 */ /* 0x0003e2000c101124 */
[----:B------:R-:W-:-:S06]  /*69f0*/  ISETP.LT.OR P4, PT, R0, 0xf9, !P0 ;  /* 0x000000f90000780c */ /* 0x000fcc0004781670 */
[----:B------:R-:W-:Y:S07]  /*6a00*/  @P2 BRA `(.L_x_286) ;  /* 0x00000000000c2947 */ /* 0x000fee0003800000 */
[----:B------:R-:W1:Y:S02]  /*6a10*/  LDG.E.U8 R164, desc[UR36][R8.64+0xf1] ;  /* 0x0000f12408a47981 */ /* 0x000e64000c1e1100 */
[----:B-1----:R-:W-:-:S05]  /*6a20*/  PRMT R11, R164, 0x8880, RZ ;  /* 0x00008880a40b7816 */ /* 0x002fca00000000ff */
[----:B------:R-:W-:-:S07]  /*6a30*/  IMAD R10, R11, R152, RZ ;  /* 0x000000980b0a7224 */ /* 0x000fce00078e02ff */
.L_x_286:
[----:B------:R-:W-:Y:S05]  /*6a40*/  BSYNC B1 ;  /* 0x0000000000017941 */ /* 0x000fea0003800000 */
.L_x_285:
[----:B------:R-:W-:Y:S01]  /*6a50*/  @!P2 IMAD R147, R147, R153, R10 ;  /* 0x000000999393a224 */ /* 0x000fe200078e020a */
[----:B------:R-:W-:Y:S04]  /*6a60*/  BSSY B1, `(.L_x_287) ;  /* 0x0000006000017945 */ /* 0x000fe80003800000 */
[----:B------:R0:W-:Y:S01]  /*6a70*/  @!P2 STG.E.U8 desc[UR36][R6.64+0xf1], R147 ;  /* 0x0000f1930600a986 */ /* 0x0001e2000c101124 */
[----:B------:R-:W-:Y:S05]  /*6a80*/  @P3 BRA `(.L_x_288) ;  /* 0x00000000000c3947 */ /* 0x000fea0003800000 */
[----:B------:R-:W1:Y:S02]  /*6a90*/  LDG.E.U8 R164, desc[UR36][R2.64+0xf8] ;  /* 0x0000f82402a47981 */ /* 0x000e64000c1e1100 */
[----:B-1----:R-:W-:-:S05]  /*6aa0*/  PRMT R11, R164, 0x8880, RZ ;  /* 0x00008880a40b7816 */ /* 0x002fca00000000ff */
[----:B------:R-:W-:-:S07]  /*6ab0*/  IMAD R10, R11, R152, RZ ;  /* 0x000000980b0a7224 */ /* 0x000fce00078e02ff */
.L_x_288:
[----:B------:R-:W-:Y:S05]  /*6ac0*/  BSYNC B1 ;  /* 0x0000000000017941 */ /* 0x000fea0003800000 */
.L_x_287:
[----:B-1----:R-:W-:Y:S01]  /*6ad0*/  @!P3 IMAD R11, R148, R153, R10 ;  /* 0x00000099940bb224 */ /* 0x002fe200078e020a */
[----:B------:R-:W-:Y:S04]  /*6ae0*/  BSSY B1, `(.L_x_289) ;  /* 0x0000006000017945 */ /* 0x000fe80003800000 */
[----:B------:R1:W-:Y:S01]  /*6af0*/  @!P3 STG.E.U8 desc[UR36][R4.64+0xf8], R11 ;  /* 0x0000f80b0400b986 */ /* 0x0003e2000c101124 */
[----:B------:R-:W-:Y:S05]  /*6b00*/  @P1 BRA `(.L_x_290) ;  /* 0x00000000000c1947 */ /* 0x000fea0003800000 */
[----:B------:R-:W1:Y:S02]  /*6b10*/  LDG.E.U8 R164, desc[UR36][R2.64+0xf9] ;  /* 0x0000f92402a47981 */ /* 0x000e64000c1e1100 */
[----:B-1----:R-:W-:-:S05]  /*6b20*/  PRMT R11, R164, 0x8880, RZ ;  /* 0x00008880a40b7816 */ /* 0x002fca00000000ff */
[----:B------:R-:W-:-:S07]  /*6b30*/  IMAD R10, R11, R152, RZ ;  /* 0x000000980b0a7224 */ /* 0x000fce00078e02ff */
.L_x_290:
[----:B------:R-:W-:Y:S05]  /*6b40*/  BSYNC B1 ;  /* 0x0000000000017941 */ /* 0x000fea0003800000 */
.L_x_289:
[----:B------:R-:W-:Y:S01]  /*6b50*/  @!P1 IMAD R149, R149, R153, R10 ;  /* 0x0000009995959224 */ /* 0x000fe200078e020a */
[----:B------:R-:W-:Y:S04]  /*6b60*/  BSSY B1, `(.L_x_291) ;  /* 0x0000006000017945 */ /* 0x000fe80003800000 */
[----:B------:R0:W-:Y:S01]  /*6b70*/  @!P1 STG.E.U8 desc[UR36][R4.64+0xf9], R149 ;  /* 0x0000f99504009986 */ /* 0x0001e2000c101124 */
[----:B------:R-:W-:Y:S05]  /*6b80*/  @P4 BRA `(.L_x_292) ;  /* 0x00000000000c4947 */ /* 0x000fea0003800000 */
[----:B------:R-:W0:Y:S02]  /*6b90*/  LDG.E.U8 R164, desc[UR36][R8.64+0xf8] ;  /* 0x0000f82408a47981 */ /* 0x000e24000c1e1100 */
[----:B0-----:R-:W-:-:S05]  /*6ba0*/  PRMT R3, R164, 0x8880, RZ ;  /* 0x00008880a4037816 */ /* 0x001fca00000000ff */
[----:B------:R-:W-:-:S07]  /*6bb0*/  IMAD R10, R3, R152, RZ ;  /* 0x00000098030a7224 */ /* 0x000fce00078e02ff */
.L_x_292:
[----:B------:R-:W-:Y:S05]  /*6bc0*/  BSYNC B1 ;  /* 0x0000000000017941 */ /* 0x000fea0003800000 */
.L_x_291:
[----:B0-----:R-:W-:Y:S01]  /*6bd0*/  @!P4 IMAD R3, R150, R153, R10 ;  /* 0x000000999603c224 */ /* 0x001fe200078e020a */
[----:B------:R-:W-:Y:S01]  /*6be0*/  ISETP.LT.OR P0, PT, R0, 0xfa, !P0 ;  /* 0x000000fa0000780c */ /* 0x000fe20004701670 */
[----:B------:R-:W-:Y:S03]  /*6bf0*/  BSSY B1, `(.L_x_293) ;  /* 0x0000006000017945 */ /* 0x000fe60003800000 */
[----:B------:R0:W-:Y:S09]  /*6c00*/  @!P4 STG.E.U8 desc[UR36][R6.64+0xf8], R3 ;  /* 0x0000f8030600c986 */ /* 0x0001f2000c101124 */
[----:B------:R-:W-:Y:S05]  /*6c10*/  @P0 BRA `(.L_x_294) ;  /* 0x00000000000c0947 */ /* 0x000fea0003800000 */
[----:B------:R-:W0:Y:S02]  /*6c20*/  LDG.E.U8 R164, desc[UR36][R8.64+0xf9] ;  /* 0x0000f92408a47981 */ /* 0x000e24000c1e1100 */
[----:B0-----:R-:W-:-:S05]  /*6c30*/  PRMT R3, R164, 0x8880, RZ ;  /* 0x00008880a4037816 */ /* 0x001fca00000000ff */
[----:B------:R-:W-:-:S07]  /*6c40*/  IMAD R10, R3, R152, RZ ;  /* 0x00000098030a7224 */ /* 0x000fce00078e02ff */
.L_x_294:
[----:B------:R-:W-:Y:S05]  /*6c50*/  BSYNC B1 ;  /* 0x0000000000017941 */ /* 0x000fea0003800000 */
.L_x_293:
[----:B------:R-:W-:Y:S01]  /*6c60*/  IMAD R151, R151, R153, R10 ;  /* 0x0000009997977224 */ /* 0x000fe200078e020a */
[----:B------:R-:W-:Y:S06]  /*6c70*/  @P0 BRA `(.L_x_295) ;  /* 0x0000001800100947 */ /* 0x000fec0003800000 */
[----:B------:R0:W-:Y:S01]  /*6c80*/  STG.E.U8 desc[UR36][R6.64+0xf9], R151 ;  /* 0x0000f99706007986 */ /* 0x0001e2000c101124 */
[----:B------:R-:W-:Y:S05]  /*6c90*/  BRA `(.L_x_295) ;  /* 0x0000001800087947 */ /* 0x000fea0003800000 */
.L_x_38:
[C---:B------:R-:W-:Y:S02]  /*6ca0*/  ISETP.GE.AND P1, PT, R19.reuse, 0x1, PT ;  /* 0x000000011300780c */ /* 0x040fe40003f26270 */
[----:B------:R-:W-:Y:S02]  /*6cb0*/  ISETP.GE.AND P0, PT, R19, 0x9, PT ;  /* 0x000000091300780c */ /* 0x000fe40003f06270 */
[C---:B------:R-:W-:Y:S02]  /*6cc0*/  ISETP.LT.OR P2, PT, R0.reuse, 0x1, !P1 ;  /* 0x000000010000780c */ /* 0x040fe40004f41670 */
[C---:B------:R-:W-:Y:S02]  /*6cd0*/  ISETP.LT.OR P3, PT, R0.reuse, 0x2, !P1 ;  /* 0x000000020000780c */ /* 0x040fe40004f61670 */
[----:B------:R-:W-:-:S09]  /*6ce0*/  ISETP.LT.OR P4, PT, R0, 0x1, !P0 ;  /* 0x000000010000780c */ /* 0x000fd20004781670 */
[-C--:B------:R-:W-:Y:S02]  /*6cf0*/  @!P2 IMAD R3, R24, R153.reuse, RZ ;  /* 0x000000991803a224 */ /* 0x080fe400078e02ff */
[-C--:B------:R-:W-:Y:S02]  /*6d00*/  @!P3 IMAD R25, R25, R153.reuse, RZ ;  /* 0x000000991919b224 */ /* 0x080fe400078e02ff */
[----:B------:R-:W-:Y:S01]  /*6d10*/  @!P4 IMAD R9, R26, R153, RZ ;  /* 0x000000991a09c224 */ /* 0x000fe200078e02ff */
[----:B------:R0:W-:Y:S01]  /*6d20*/  @!P2 STG.E.U8 desc[UR36][R4.64], R3 ;  /* 0x000000030400a986 */ /* 0x0001e2000c101124 */
[----:B------:R-:W-:-:S03]  /*6d30*/  ISETP.LT.OR P2, PT, R0, 0x2, !P0 ;  /* 0x000000020000780c */ /* 0x000fc60004741670 */
[----:B------:R-:W-:Y:S01]  /*6d40*/  @!P3 STG.E.U8 desc[UR36][R4.64+0x1], R25 ;  /* 0x000001190400b986 */ /* 0x000fe2000c101124 */
[----:B------:R-:W-:-:S03]  /*6d50*/  ISETP.LT.OR P3, PT, R0, 0x9, !P1 ;  /* 0x000000090000780c */ /* 0x000fc60004f61670 */
[----:B------:R1:W-:Y:S01]  /*6d60*/  @!P4 STG.E.U8 desc[UR36][R6.64], R9 ;  /* 0x000000090600c986 */ /* 0x0003e2000c101124 */
[----:B------:R-:W-:-:S05]  /*6d70*/  ISETP.LT.OR P4, PT, R0, 0xa, !P1 ;  /* 0x0000000a0000780c */ /* 0x000fca0004f81670 */
[----:B------:R-:W-:-:S04]  /*6d80*/  @!P2 IMAD R27, R27, R153, RZ ;  /* 0x000000991b1ba224 */ /* 0x000fc800078e02ff */
[-C--:B------:R-:W-:Y:S01]  /*6d90*/  @!P3 IMAD R11, R28, R153.reuse, RZ ;  /* 0x000000991c0bb224 */ /* 0x080fe200078e02ff */
[----:B------:R-:W-:Y:S01]  /*6da0*/  @!P2 STG.E.U8 desc[UR36][R6.64+0x1], R27 ;  /* 0x0000011b0600a986 */ /* 0x000fe2000c101124 */
[C---:B------:R-:W-:Y:S02]  /*6db0*/  ISETP.LT.OR P2, PT, R0.reuse, 0x9, !P0 ;  /* 0x000000090000780c */ /* 0x040fe40004741670 */
[----:B------:R-:W-:Y:S01]  /*6dc0*/  @!P4 IMAD R29, R29, R153, RZ ;  /* 0x000000991d1dc224 */ /* 0x000fe200078e02ff */
[----:B------:R2:W-:Y:S01]  /*6dd0*/  @!P3 STG.E.U8 desc[UR36][R4.64+0x8], R11 ;  /* 0x0000080b0400b986 */ /* 0x0005e2000c101124 */
[----:B------:R-:W-:-:S03]  /*6de0*/  ISETP.LT.OR P3, PT, R0, 0xa, !P0 ;  /* 0x0000000a0000780c */ /* 0x000fc60004761670 */
[----:B------:R-:W-:Y:S01]  /*6df0*/  @!P4 STG.E.U8 desc[UR36][R4.64+0x9], R29 ;  /* 0x0000091d0400c986 */ /* 0x000fe2000c101124 */
[----:B------:R-:W-:-:S05]  /*6e00*/  ISETP.LT.OR P4, PT, R0, 0x11, !P1 ;  /* 0x000000110000780c */ /* 0x000fca0004f81670 */
[----:B0-----:R-:W-:-:S04]  /*6e10*/  @!P2 IMAD R3, R30, R153, RZ ;  /* 0x000000991e03a224 */ /* 0x001fc800078e02ff */
[-C--:B------:R-:W-:Y:S01]  /*6e20*/  @!P3 IMAD R31, R31, R153.reuse, RZ ;  /* 0x000000991f1fb224 */ /* 0x080fe200078e02ff */
[----:B------:R0:W-:Y:S01]  /*6e30*/  @!P2 STG.E.U8 desc[UR36][R6.64+0x8], R3 ;  /* 0x000008030600a986 */ /* 0x0001e2000c101124 */
[----:B------:R-:W-:Y:S02]  /*6e40*/  ISETP.LT.OR P2, PT, R0, 0x12, !P1 ;  /* 0x000000120000780c */ /* 0x000fe40004f41670 */
[----:B-1----:R-:W-:Y:S01]  /*6e50*/  @!P4 IMAD R9, R32, R153, RZ ;  /* 0x000000992009c224 */ /* 0x002fe200078e02ff */
[----:B------:R-:W-:Y:S01]  /*6e60*/  @!P3 STG.E.U8 desc[UR36][R6.64+0x9], R31 ;  /* 0x0000091f0600b986 */ /* 0x000fe2000c101124 */
[----:B------:R-:W-:-:S03]  /*6e70*/  ISETP.LT.OR P3, PT, R0, 0x11, !P0 ;  /* 0x000000110000780c */ /* 0x000fc60004761670 */
[----:B------:R1:W-:Y:S01]  /*6e80*/  @!P4 STG.E.U8 desc[UR36][R4.64+0x10], R9 ;  /* 0x000010090400c986 */ /* 0x0003e2000c101124 */
[----:B------:R-:W-:-:S05]  /*6e90*/  ISETP.LT.OR P4, PT, R0, 0x12, !P0 ;  /* 0x000000120000780c */ /* 0x000fca0004781670 */
[----:B------:R-:W-:-:S04]  /*6ea0*/  @!P2 IMAD R33, R33, R153, RZ ;  /* 0x000000992121a224 */ /* 0x000fc800078e02ff */
[-C--:B--2---:R-:W-:Y:S01]  /*6eb0*/  @!P3 IMAD R11, R34, R153.reuse, RZ ;  /* 0x00000099220bb224 */ /* 0x084fe200078e02ff */
        /* <DEDUP_REMOVED lines=336> */
[----:B------:R1:W-:Y:S01]  /*83c0*/  @!P3 STG.E.U8 desc[UR36][R4.64+0xf1], R145 ;  /* 0x0000f1910400b986 */ /* 0x0003e2000c101124 */
[C---:B------:R-:W-:Y:S02]  /*83d0*/  ISETP.LT.OR P3, PT, R0.reuse, 0xf9, !P1 ;  /* 0x000000f90000780c */ /* 0x040fe40004f61670 */
[C---:B------:R-:W-:Y:S01]  /*83e0*/  ISETP.LT.OR P1, PT, R0.reuse, 0xfa, !P1 ;  /* 0x000000fa0000780c */ /* 0x040fe20004f21670 */
[----:B------:R1:W-:Y:S01]  /*83f0*/  @!P4 STG.E.U8 desc[UR36][R6.64+0xf0], R9 ;  /* 0x0000f0090600c986 */ /* 0x0003e2000c101124 */
[----:B------:R-:W-:-:S02]  /*8400*/  ISETP.LT.OR P4, PT, R0, 0xf9, !P0 ;  /* 0x000000f90000780c */ /* 0x000fc40004781670 */
[----:B------:R-:W-:-:S03]  /*8410*/  ISETP.LT.OR P0, PT, R0, 0xfa, !P0 ;  /* 0x000000fa0000780c */ /* 0x000fc60004701670 */
[----:B------:R-:W-:-:S04]  /*8420*/  @!P2 IMAD R147, R147, R153, RZ ;  /* 0x000000999393a224 */ /* 0x000fc800078e02ff */
[-C--:B--2---:R-:W-:Y:S01]  /*8430*/  @!P3 IMAD R11, R148, R153.reuse, RZ ;  /* 0x00000099940bb224 */ /* 0x084fe200078e02ff */
[----:B------:R1:W-:Y:S01]  /*8440*/  @!P2 STG.E.U8 desc[UR36][R6.64+0xf1], R147 ;  /* 0x0000f1930600a986 */ /* 0x0003e2000c101124 */
[-C--:B------:R-:W-:Y:S02]  /*8450*/  @!P1 IMAD R149, R149, R153.reuse, RZ ;  /* 0x0000009995959224 */ /* 0x080fe400078e02ff */
[-C--:B0-----:R-:W-:Y:S01]  /*8460*/  @!P4 IMAD R3, R150, R153.reuse, RZ ;  /* 0x000000999603c224 */ /* 0x081fe200078e02ff */
[----:B------:R1:W-:Y:S01]  /*8470*/  @!P3 STG.E.U8 desc[UR36][R4.64+0xf8], R11 ;  /* 0x0000f80b0400b986 */ /* 0x0003e2000c101124 */
[----:B------:R-:W-:-:S03]  /*8480*/  @!P0 IMAD R151, R151, R153, RZ ;  /* 0x0000009997978224 */ /* 0x000fc600078e02ff */
[----:B------:R1:W-:Y:S04]  /*8490*/  @!P1 STG.E.U8 desc[UR36][R4.64+0xf9], R149 ;  /* 0x0000f99504009986 */ /* 0x0003e8000c101124 */
[----:B------:R1:W-:Y:S04]  /*84a0*/  @!P4 STG.E.U8 desc[UR36][R6.64+0xf8], R3 ;  /* 0x0000f8030600c986 */ /* 0x0003e8000c101124 */
[----:B------:R1:W-:Y:S02]  /*84b0*/  @!P0 STG.E.U8 desc[UR36][R6.64+0xf9], R151 ;  /* 0x0000f99706008986 */ /* 0x0003e4000c101124 */
.L_x_295:
[----:B------:R-:W-:Y:S05]  /*84c0*/  BSYNC B0 ;  /* 0x0000000000007941 */ /* 0x000fea0003800000 */
.L_x_37:
[----:B01----:R-:W2:Y:S01]  /*84d0*/  LDL.64 R2, [R1] ;  /* 0x0000000001027983 */ /* 0x003ea20000100a00 */
[----:B------:R-:W-:Y:S01]  /*84e0*/  ULDC.64 UR4, c[0x0][0x650] ;  /* 0x0001940000047ab9 */ /* 0x000fe20000000a00 */
[----:B------:R0:W-:Y:S01]  /*84f0*/  SYNCS.ARRIVE.TRANS64.A1T0 RZ, [R162+UR45], RZ ;  /* 0x000000ffa2ff79a7 */ /* 0x0001e2000810002d */
[----:B------:R-:W-:Y:S01]  /*8500*/  PRMT R0, RZ, 0x7610, R0 ;  /* 0x00007610ff007816 */ /* 0x000fe20000000000 */
[----:B------:R-:W-:Y:S02]  /*8510*/  IMAD.MOV.U32 R19, RZ, RZ, -0x1 ;  /* 0xffffffffff137424 */ /* 0x000fe400078e00ff */
[----:B------:R-:W-:Y:S01]  /*8520*/  IMAD.MOV.U32 R22, RZ, RZ, -0x1 ;  /* 0xffffffffff167424 */ /* 0x000fe200078e00ff */
[----:B--2---:R-:W-:-:S04]  /*8530*/  LEA R18, P0, R2, R18, 0x1 ;  /* 0x0000001202127211 */ /* 0x004fc800078008ff */
[----:B------:R-:W-:Y:S01]  /*8540*/  LEA.HI.X R17, R2, R17, R23, 0x1, P0 ;  /* 0x0000001102117211 */ /* 0x000fe200000f0c17 */
[----:B------:R-:W-:Y:S01]  /*8550*/  IMAD.MOV.U32 R2, RZ, RZ, -0x1 ;  /* 0xffffffffff027424 */ /* 0x000fe200078e00ff */
[----:B------:R-:W-:-:S04]  /*8560*/  ISETP.GE.U32.AND P0, PT, R18, UR4, PT ;  /* 0x0000000412007c0c */ /* 0x000fc8000bf06070 */
[----:B------:R-:W-:-:S13]  /*8570*/  ISETP.GE.U32.AND.EX P0, PT, R17, UR5, PT, P0 ;  /* 0x0000000511007c0c */ /* 0x000fda000bf06100 */
[----:B0-----:R-:W-:Y:S05]  /*8580*/  @P0 BRA `(.L_x_296) ;  /* 0x0000000400700947 */ /* 0x001fea0003800000 */
[----:B------:R-:W0:Y:S01]  /*8590*/  S2R R10, SR_CTAID.X ;  /* 0x00000000000a7919 */ /* 0x000e220000002500 */
[----:B------:R-:W1:Y:S01]  /*85a0*/  LDC.64 R8, c[0x0][0x628] ;  /* 0x00018a00ff087b82 */ /* 0x000e620000000a00 */
[----:B------:R-:W-:Y:S01]  /*85b0*/  ULDC UR4, c[0x0][0x150] ;  /* 0x0000540000047ab9 */ /* 0x000fe20000000800 */
[----:B---3--:R-:W-:Y:S01]  /*85c0*/  IMAD.MOV.U32 R6, RZ, RZ, R18 ;  /* 0x000000ffff067224 */ /* 0x008fe200078e0012 */
[----:B------:R-:W2:Y:S01]  /*85d0*/  S2R R20, SR_CTAID.Y ;  /* 0x0000000000147919 */ /* 0x000ea20000002600 */
[----:B------:R-:W-:-:S04]  /*85e0*/  IMAD.MOV.U32 R7, RZ, RZ, R17 ;  /* 0x000000ffff077224 */ /* 0x000fc800078e0011 */
[----:B------:R-:W3:Y:S08]  /*85f0*/  LDC R15, c[0x0][0x144] ;  /* 0x00005100ff0f7b82 */ /* 0x000ef00000000800 */
[----:B------:R-:W2:Y:S08]  /*8600*/  LDC R0, c[0x0][0x630] ;  /* 0x00018c00ff007b82 */ /* 0x000eb00000000800 */
[----:B------:R-:W2:Y:S01]  /*8610*/  LDC.64 R12, c[0x0][0x620] ;  /* 0x00018800ff0c7b82 */ /* 0x000ea20000000a00 */
[----:B-1----:R-:W-:-:S04]  /*8620*/  ISETP.NE.U32.AND P0, PT, R8, RZ, PT ;  /* 0x000000ff0800720c */ /* 0x002fc80003f05070 */
[----:B------:R-:W-:Y:S02]  /*8630*/  ISETP.NE.AND.EX P0, PT, R9, RZ, PT, P0 ;  /* 0x000000ff0900720c */ /* 0x000fe40003f05300 */
[----:B0-----:R-:W-:-:S05]  /*8640*/  I2FP.F32.U32 R2, R10 ;  /* 0x0000000a00027245 */ /* 0x001fca0000201000 */
[----:B------:R-:W-:-:S04]  /*8650*/  FMUL R2, R2, UR4 ;  /* 0x0000000402027c20 */ /* 0x000fc80008400000 */
[----:B------:R0:W1:Y:S02]  /*8660*/  F2I.U32.TRUNC.NTZ R14, R2 ;  /* 0x00000002000e7305 */ /* 0x000064000020f000 */
[----:B---3--:R-:W-:Y:S05]  /*8670*/  @!P0 BRA `(.L_x_297) ;  /* 0x0000000000288947 */ /* 0x008fea0003800000 */
[----:B------:R-:W3:Y:S02]  /*8680*/  LDC R3, c[0x0][0x634] ;  /* 0x00018d00ff037b82 */ /* 0x000ee40000000800 */
[----:B---3--:R-:W-:-:S05]  /*8690*/  IADD3 R7, P0, R18, R3, RZ ;  /* 0x0000000312077210 */ /* 0x008fca0007f1e0ff */
[----:B------:R-:W-:-:S04]  /*86a0*/  IMAD.X R11, RZ, RZ, R17, P0 ;  /* 0x000000ffff0b7224 */ /* 0x000fc800000e0611 */
[----:B0-----:R-:W-:-:S04]  /*86b0*/  IMAD.WIDE.U32 R2, R11, R8, RZ ;  /* 0x000000080b027225 */ /* 0x001fc800078e00ff */
[----:B----4-:R-:W-:-:S04]  /*86c0*/  IMAD.WIDE.U32 R4, P0, R7, R9, R2 ;  /* 0x0000000907047225 */ /* 0x010fc80007800002 */
[----:B------:R-:W-:-:S04]  /*86d0*/  IMAD.WIDE.U32 R2, R7, R8, RZ ;  /* 0x0000000807027225 */ /* 0x000fc800078e00ff */
[----:B------:R-:W-:Y:S01]  /*86e0*/  IMAD.X R7, RZ, RZ, RZ, P0 ;  /* 0x000000ffff077224 */ /* 0x000fe200000e06ff */
[----:B------:R-:W-:Y:S01]  /*86f0*/  IADD3 RZ, P0, R3, R4, RZ ;  /* 0x0000000403ff7210 */ /* 0x000fe20007f1e0ff */
[----:B------:R-:W-:-:S04]  /*8700*/  IMAD.MOV.U32 R6, RZ, RZ, R5 ;  /* 0x000000ffff067224 */ /* 0x000fc800078e0005 */
[----:B------:R-:W-:-:S08]  /*8710*/  IMAD.WIDE.U32.X R6, R11, R9, R6, P0 ;  /* 0x000000090b067225 */ /* 0x000fd000000e0406 */
.L_x_297:
[----:B------:R-:W3:Y:S01]  /*8720*/  LDC.64 R26, c[0x0][0x640] ;  /* 0x00019000ff1a7b82 */ /* 0x000ee20000000a00 */
[-C--:B--2---:R-:W-:Y:S01]  /*8730*/  SHF.R.U64 R11, R6, R0.reuse, R7 ;  /* 0x00000000060b7219 */ /* 0x084fe20000001207 */
[----:B------:R-:W-:Y:S01]  /*8740*/  IMAD.MOV.U32 R19, RZ, RZ, R17 ;  /* 0x000000ffff137224 */ /* 0x000fe200078e0011 */
[----:B------:R-:W-:Y:S01]  /*8750*/  SHF.R.U32.HI R0, RZ, R0, R7 ;  /* 0x00000000ff007219 */ /* 0x000fe20000011607 */
[----:B-1----:R-:W-:Y:S01]  /*8760*/  IMAD.MOV R14, RZ, RZ, -R14 ;  /* 0x000000ffff0e7224 */ /* 0x002fe200078e0a0e */
[----:B----4-:R-:W-:Y:S01]  /*8770*/  IADD3 R5, P0, RZ, -R11, RZ ;  /* 0x8000000bff057210 */ /* 0x010fe20007f1e0ff */
[----:B------:R-:W-:Y:S01]  /*8780*/  ULDC UR4, c[0x0][0x154] ;  /* 0x0000550000047ab9 */ /* 0x000fe20000000800 */
[----:B------:R-:W-:Y:S01]  /*8790*/  IMAD.MOV.U32 R7, RZ, RZ, 0x1 ;  /* 0x00000001ff077424 */ /* 0x000fe200078e00ff */
[----:B------:R-:W1:Y:S01]  /*87a0*/  LDC R4, c[0x0][0x618] ;  /* 0x00018600ff047b82 */ /* 0x000e620000000800 */
[----:B------:R-:W-:Y:S02]  /*87b0*/  IMAD R22, R15, R14, R10 ;  /* 0x0000000e0f167224 */ /* 0x000fe400078e020a */
[----:B------:R-:W-:-:S04]  /*87c0*/  IMAD.X R3, RZ, RZ, ~R0, P0 ;  /* 0x000000ffff037224 */ /* 0x000fc800000e0e00 */
[-C--:B------:R-:W-:Y:S01]  /*87d0*/  IMAD R0, R3, R12.reuse, RZ ;  /* 0x0000000c03007224 */ /* 0x080fe200078e02ff */
[----:B------:R-:W2:Y:S01]  /*87e0*/  LDC R6, c[0x0][0x608] ;  /* 0x00018200ff067b82 */ /* 0x000ea20000000800 */
[----:B0-----:R-:W-:-:S04]  /*87f0*/  IMAD.WIDE.U32 R2, R5, R12, R18 ;  /* 0x0000000c05027225 */ /* 0x001fc800078e0012 */
[----:B------:R-:W-:Y:S01]  /*8800*/  IMAD R5, R5, R13, R0 ;  /* 0x0000000d05057224 */ /* 0x000fe200078e0200 */
[----:B------:R-:W-:Y:S02]  /*8810*/  I2FP.F32.U32 R0, R20 ;  /* 0x0000001400007245 */ /* 0x000fe40000201000 */
[----:B------:R-:W0:Y:S01]  /*8820*/  LDC R24, c[0x0][0x658] ;  /* 0x00019600ff187b82 */ /* 0x000e220000000800 */
[----:B------:R-:W-:Y:S01]  /*8830*/  IMAD.IADD R3, R3, 0x1, R5 ;  /* 0x0000000103037824 */ /* 0x000fe200078e0205 */
[----:B---3--:R-:W-:Y:S01]  /*8840*/  ISETP.NE.U32.AND P0, PT, R26, RZ, PT ;  /* 0x000000ff1a00720c */ /* 0x008fe20003f05070 */
[----:B------:R-:W-:Y:S01]  /*8850*/  FMUL R0, R0, UR4 ;  /* 0x0000000400007c20 */ /* 0x000fe20008400000 */
[----:B------:R-:W-:Y:S02]  /*8860*/  IMAD.MOV.U32 R5, RZ, RZ, -0x1 ;  /* 0xffffffffff057424 */ /* 0x000fe400078e00ff */
[----:B------:R-:W-:Y:S01]  /*8870*/  ISETP.NE.AND.EX P0, PT, R27, RZ, PT, P0 ;  /* 0x000000ff1b00720c */ /* 0x000fe20003f05300 */
[----:B------:R3:W4:Y:S01]  /*8880*/  F2I.U32.TRUNC.NTZ R12, R0 ;  /* 0x00000000000c7305 */ /* 0x000722000020f000 */
[----:B------:R-:W3:Y:S01]  /*8890*/  LDC R15, c[0x0][0x148] ;  /* 0x00005200ff0f7b82 */ /* 0x000ee20000000800 */
[----:B-1----:R-:W-:-:S02]  /*88a0*/  SHF.R.U64 R10, R2, R4, R3 ;  /* 0x00000004020a7219 */ /* 0x002fc40000001203 */
[----:B------:R-:W-:-:S05]  /*88b0*/  SHF.R.U32.HI R3, RZ, R4, R3 ;  /* 0x00000004ff037219 */ /* 0x000fca0000011603 */
[----:B------:R-:W1:Y:S01]  /*88c0*/  LDC R14, c[0x0][0x600] ;  /* 0x00018000ff0e7b82 */ /* 0x000e620000000800 */
[-CC-:B--2---:R-:W-:Y:S02]  /*88d0*/  SHF.R.U64 R8, R10, R6.reuse, R3.reuse ;  /* 0x000000060a087219 */ /* 0x184fe40000001203 */
[----:B------:R-:W-:-:S05]  /*88e0*/  SHF.R.U32.HI R3, RZ, R6, R3 ;  /* 0x00000006ff037219 */ /* 0x000fca0000011603 */
[----:B------:R-:W2:Y:S01]  /*88f0*/  LDC R21, c[0x0][0x648] ;  /* 0x00019200ff157b82 */ /* 0x000ea20000000800 */
[-CC-:B0-----:R-:W-:Y:S02]  /*8900*/  SHF.R.U64 R13, R8, R24.reuse, R3.reuse ;  /* 0x00000018080d7219 */ /* 0x181fe40000001203 */
[-C--:B------:R-:W-:Y:S02]  /*8910*/  SHF.L.U32 R5, R5, R24.reuse, RZ ;  /* 0x0000001805057219 */ /* 0x080fe400000006ff */
[-C--:B------:R-:W-:Y:S01]  /*8920*/  SHF.R.U32.HI R3, RZ, R24.reuse, R3 ;  /* 0x00000018ff037219 */ /* 0x080fe20000011603 */
[----:B------:R-:W-:Y:S01]  /*8930*/  IMAD.MOV.U32 R2, RZ, RZ, R13 ;  /* 0x000000ffff027224 */ /* 0x000fe200078e000d */
[----:B------:R-:W-:Y:S01]  /*8940*/  SHF.L.U32 R24, R7, R24, RZ ;  /* 0x0000001807187219 */ /* 0x000fe200000006ff */
[----:B------:R-:W0:Y:S01]  /*8950*/  LDC R25, c[0x0][0x638] ;  /* 0x00018e00ff197b82 */ /* 0x000e220000000800 */
[----:B------:R-:W-:-:S07]  /*8960*/  LOP3.LUT R19, RZ, R5, RZ, 0x33, !PT ;  /* 0x00000005ff137212 */ /* 0x000fce00078e33ff */
[----:B------:R-:W0:Y:S01]  /*8970*/  LDC R28, c[0x0][0x610] ;  /* 0x00018400ff1c7b82 */ /* 0x000e220000000800 */
[----:B----4-:R-:W-:Y:S05]  /*8980*/  @!P0 BRA `(.L_x_298) ;  /* 0x0000000000288947 */ /* 0x010fea0003800000 */
[----:B---3--:R-:W3:Y:S02]  /*8990*/  LDC R0, c[0x0][0x64c] ;  /* 0x00019300ff007b82 */ /* 0x008ee40000000800 */
[----:B---3--:R-:W-:-:S05]  /*89a0*/  IADD3 R7, P0, R13, R0, RZ ;  /* 0x000000000d077210 */ /* 0x008fca0007f1e0ff */
        /* <DEDUP_REMOVED lines=8> */
.L_x_298:
[----:B------:R-:W4:Y:S01]  /*8a30*/  LDC R4, c[0x0][0x65c] ;  /* 0x00019700ff047b82 */ /* 0x000f220000000800 */
[----:B--23--:R-:W-:Y:S01]  /*8a40*/  SHF.R.U64 R0, R2, R21, R3 ;  /* 0x0000001502007219 */ /* 0x00cfe20000001203 */
[----:B-1----:R-:W-:Y:S01]  /*8a50*/  VIADD R3, R14, 0xffffffff ;  /* 0xffffffff0e037836 */ /* 0x002fe20000000000 */
[----:B------:R-:W-:Y:S01]  /*8a60*/  LOP3.LUT R19, R8, R19, RZ, 0xc0, !PT ;  /* 0x0000001308137212 */ /* 0x000fe200078ec0ff */
[----:B------:R-:W-:Y:S02]  /*8a70*/  IMAD.MOV R12, RZ, RZ, -R12 ;  /* 0x000000ffff0c7224 */ /* 0x000fe400078e0a0c */
[----:B------:R-:W-:Y:S01]  /*8a80*/  IMAD.MOV R2, RZ, RZ, -R0 ;  /* 0x000000ffff027224 */ /* 0x000fe200078e0a00 */
[----:B------:R-:W-:Y:S01]  /*8a90*/  LOP3.LUT R3, R10, R3, RZ, 0xc0, !PT ;  /* 0x000000030a037212 */ /* 0x000fe200078ec0ff */
[----:B------:R-:W-:Y:S02]  /*8aa0*/  IMAD R19, R24, R0, R19 ;  /* 0x0000000018137224 */ /* 0x000fe400078e0213 */
[----:B0-----:R-:W-:-:S04]  /*8ab0*/  IMAD R0, R2, R25, R13 ;  /* 0x0000001902007224 */ /* 0x001fc800078e020d */
[----:B------:R-:W-:Y:S01]  /*8ac0*/  IMAD R2, R0, R14, R3 ;  /* 0x0000000e00027224 */ /* 0x000fe200078e0203 */
[----:B----4-:R-:W-:Y:S01]  /*8ad0*/  ISETP.NE.AND P0, PT, R4, 0x1, PT ;  /* 0x000000010400780c */ /* 0x010fe20003f05270 */
[----:B------:R-:W-:-:S05]  /*8ae0*/  IMAD.MOV.U32 R4, RZ, RZ, 0x1 ;  /* 0x00000001ff047424 */ /* 0x000fca00078e00ff */
[----:B------:R-:W-:-:S07]  /*8af0*/  PRMT R0, R4, 0x7610, R0 ;  /* 0x0000761004007816 */ /* 0x000fce0000000000 */
[----:B------:R-:W-:-:S04]  /*8b00*/  @P0 IMAD R22, R15, R12, R20 ;  /* 0x0000000c0f160224 */ /* 0x000fc800078e0214 */
[----:B------:R-:W-:-:S05]  /*8b10*/  IMAD R19, R19, R28, R22 ;  /* 0x0000001c13137224 */ /* 0x000fca00078e0216 */
[----:B------:R-:W-:Y:S02]  /*8b20*/  SEL R22, R2, R19, !P0 ;  /* 0x0000001302167207 */ /* 0x000fe40004000000 */
[----:B------:R-:W-:Y:S01]  /*8b30*/  SEL R19, R19, R2, !P0 ;  /* 0x0000000213137207 */ /* 0x000fe20004000000 */
[----:B------:R-:W-:-:S07]  /*8b40*/  IMAD.MOV.U32 R2, RZ, RZ, R11 ;  /* 0x000000ffff027224 */ /* 0x000fce00078e000b */
.L_x_296:
[----:B------:R-:W-:Y:S02]  /*8b50*/  LOP3.LUT P0, RZ, R0, 0xff, RZ, 0xc0, !PT ;  /* 0x000000ff00ff7812 */ /* 0x000fe4000780c0ff */
[----:B------:R-:W-:-:S11]  /*8b60*/  LOP3.LUT R165, R165, 0x1, RZ, 0x3c, !PT ;  /* 0x00000001a5a57812 */ /* 0x000fd600078e3cff */
[----:B------:R-:W-:Y:S05]  /*8b70*/  @P0 BRA `(.L_x_299) ;  /* 0xffffff8c00400947 */ /* 0x000fea000383ffff */
[----:B------:R-:W-:Y:S05]  /*8b80*/  EXIT ;  /* 0x000000000000794d */ /* 0x000fea0003800000 */
.L_x_18:
[----:B------:R-:W-:-:S08]  /*8b90*/  ISETP.NE.AND P0, PT, R5, RZ, PT ;  /* 0x000000ff0500720c */ /* 0x000fd00003f05270 */
[----:B0-2---:R-:W0:-:S00]  /*8ba0*/  USETMAXREG.DEALLOC.CTAPOOL 0x28 ;  /* 0x00000028000079c8 */ /* 0x005e0000080e0500 */
[----:B------:R-:W-:Y:S05]  /*8bb0*/  @P0 EXIT ;  /* 0x000000000000094d */ /* 0x000fea0003800000 */
[----:B0-----:R-:W-:Y:S01]  /*8bc0*/  LOP3.LUT P0, RZ, R8, 0xff, RZ, 0xc0, !PT ;  /* 0x000000ff08ff7812 */ /* 0x001fe2000780c0ff */
[----:B------:R-:W-:Y:S02]  /*8bd0*/  IMAD.MOV.U32 R0, RZ, RZ, 0x1 ;  /* 0x00000001ff007424 */ /* 0x000fe400078e00ff */
[----:B------:R-:W-:-:S10]  /*8be0*/  IMAD.MOV.U32 R9, RZ, RZ, RZ ;  /* 0x000000ffff097224 */ /* 0x000fd400078e00ff */
[----:B------:R-:W-:Y:S05]  /*8bf0*/  @!P0 BRA `(.L_x_300) ;  /* 0x0000000c003c8947 */ /* 0x000fea0003800000 */
[----:B------:R-:W0:Y:S01]  /*8c00*/  S2UR UR8, SR_CgaCtaId ;  /* 0x00000000000879c3 */ /* 0x000e220000008800 */
[----:B------:R-:W-:Y:S01]  /*8c10*/  LOP3.LUT P0, RZ, R4, 0x1f, RZ, 0xc0, !PT ;  /* 0x0000001f04ff7812 */ /* 0x000fe2000780c0ff */
[----:B------:R-:W-:Y:S01]  /*8c20*/  ULDC UR5, c[0x0][0x658] ;  /* 0x0001960000057ab9 */ /* 0x000fe20000000800 */
[----:B------:R-:W-:Y:S01]  /*8c30*/  UMOV UR6, 0xffffffff ;  /* 0xffffffff00067882 */ /* 0x000fe20000000000 */
[----:B------:R-:W-:Y:S01]  /*8c40*/  BSSY B0, `(.L_x_300) ;  /* 0x00000ca000007945 */ /* 0x000fe20003800000 */
[----:B------:R-:W-:Y:S01]  /*8c50*/  USHF.L.U32 UR6, UR6, UR5, URZ ;  /* 0x0000000506067299 */ /* 0x000fe2000800063f */
[C---:B------:R-:W-:Y:S01]  /*8c60*/  ISETP.NE.AND P2, PT, R3.reuse, RZ, PT ;  /* 0x000000ff0300720c */ /* 0x040fe20003f45270 */
[----:B------:R-:W-:Y:S01]  /*8c70*/  IMAD.MOV.U32 R10, RZ, RZ, 0x1 ;  /* 0x00000001ff0a7424 */ /* 0x000fe200078e00ff */
[----:B------:R-:W-:Y:S01]  /*8c80*/  ISETP.NE.OR P0, PT, R3, RZ, !P0 ;  /* 0x000000ff0300720c */ /* 0x000fe20004705670 */
[----:B------:R-:W-:Y:S01]  /*8c90*/  IMAD.MOV.U32 R0, RZ, RZ, 0x1 ;  /* 0x00000001ff007424 */ /* 0x000fe200078e00ff */
[----:B------:R-:W-:Y:S01]  /*8ca0*/  LOP3.LUT R6, R16, 0x2, RZ, 0xfc, !PT ;  /* 0x0000000210067812 */ /* 0x000fe200078efcff */
[----:B------:R-:W-:Y:S01]  /*8cb0*/  IMAD.MOV.U32 R9, RZ, RZ, RZ ;  /* 0x000000ffff097224 */ /* 0x000fe200078e00ff */
[----:B------:R-:W-:Y:S01]  /*8cc0*/  ULDC UR4, c[0x0][0x600] ;  /* 0x0001800000047ab9 */ /* 0x000fe20000000800 */
[----:B------:R-:W-:Y:S01]  /*8cd0*/  UMOV UR7, 0x1 ;  /* 0x0000000100077882 */ /* 0x000fe20000000000 */
[----:B------:R-:W-:-:S02]  /*8ce0*/  UIADD3 UR22, UR40, 0x1, URZ ;  /* 0x0000000128167890 */ /* 0x000fc4000fffe03f */
[----:B------:R-:W-:Y:S02]  /*8cf0*/  UIADD3 UR14, UR4, -0x1, URZ ;  /* 0xffffffff040e7890 */ /* 0x000fe4000fffe03f */
[----:B------:R-:W-:Y:S02]  /*8d00*/  USHF.L.U32 UR16, UR7, UR5, URZ ;  /* 0x0000000507107299 */ /* 0x000fe4000800063f */
[----:B------:R-:W-:Y:S01]  /*8d10*/  ULOP3.LUT UR15, URZ, UR6, URZ, 0x33, !UPT ;  /* 0x000000063f0f7292 */ /* 0x000fe2000f8e333f */
[----:B------:R-:W-:Y:S01]  /*8d20*/  ULDC.64 UR20, c[0x0][0x198] ;  /* 0x0000660000147ab9 */ /* 0x000fe20000000a00 */
[----:B0-----:R-:W-:-:S05]  /*8d30*/  IMAD.U32 R7, RZ, RZ, UR8 ;  /* 0x00000008ff077e24 */ /* 0x001fca000f8e00ff */
[----:B------:R-:W-:-:S07]  /*8d40*/  LEA R8, R7, 0x280, 0x8 ;  /* 0x0000028007087811 */ /* 0x000fce00078e40ff */
.L_x_312:
[----:B------:R-:W-:-:S03]  /*8d50*/  UMOV UR4, 0xffffffff ;  /* 0xffffffff00047882 */ /* 0x000fc60000000000 */
[----:B------:R-:W-:Y:S05]  /*8d60*/  BRA.DIV UR4, `(.L_x_301) ;  /* 0x0000001a047c7947 */ /* 0x000fea000b800000 */
[----:B------:R-:W-:-:S13]  /*8d70*/  ELECT P6, URZ, PT ;  /* 0x00000000003f782f */ /* 0x000fda00038c0000 */
.L_x_343:
[----:B------:R-:W0:Y:S01]  /*8d80*/  LDC R3, c[0x0][0x28c] ;  /* 0x0000a300ff037b82 */ /* 0x000e220000000800 */
[----:B------:R-:W-:Y:S01]  /*8d90*/  BSSY B1, `(.L_x_302) ;  /* 0x000003b000017945 */ /* 0x000fe20003800000 */
[----:B0-----:R-:W-:-:S13]  /*8da0*/  ISETP.LT.OR P6, PT, R3, 0x1, !P6 ;  /* 0x000000010300780c */ /* 0x001fda00077c1670 */
[----:B------:R-:W-:Y:S05]  /*8db0*/  @P6 BRA `(.L_x_303) ;  /* 0x0000000000e06947 */ /* 0x000fea0003800000 */
[----:B------:R-:W-:Y:S02]  /*8dc0*/  IMAD R7, R19, 0x8, R7 ;  /* 0x0000000813077824 */ /* 0x000fe400078e0207 */
[----:B------:R-:W-:Y:S02]  /*8dd0*/  IMAD.SHL.U32 R22, R22, 0x100, RZ ;  /* 0x0000010016167824 */ /* 0x000fe400078e00ff */
[----:B------:R-:W-:Y:S02]  /*8de0*/  IMAD.MOV.U32 R15, RZ, RZ, RZ ;  /* 0x000000ffff0f7224 */ /* 0x000fe400078e00ff */
[----:B------:R-:W-:Y:S02]  /*8df0*/  IMAD.U32 R19, RZ, RZ, UR22 ;  /* 0x00000016ff137e24 */ /* 0x000fe4000f8e00ff */
[----:B------:R-:W-:Y:S02]  /*8e00*/  IMAD.MOV.U32 R3, RZ, RZ, R0 ;  /* 0x000000ffff037224 */ /* 0x000fe400078e0000 */
[----:B------:R-:W-:-:S02]  /*8e10*/  IMAD.MOV.U32 R5, RZ, RZ, R9 ;  /* 0x000000ffff057224 */ /* 0x000fc400078e0009 */
[----:B------:R-:W-:-:S07]  /*8e20*/  IMAD.SHL.U32 R12, R7, 0x8, RZ ;  /* 0x00000008070c7824 */ /* 0x000fce00078e00ff */
.L_x_307:
[----:B------:R-:W0:Y:S01]  /*8e30*/  S2UR UR4, SR_CgaCtaId ;  /* 0x00000000000479c3 */ /* 0x000e220000008800 */
[----:B------:R-:W-:-:S07]  /*8e40*/  MOV R4, 0x400 ;  /* 0x0000040000047802 */ /* 0x000fce0000000f00 */
[----:B------:R-:W1:Y:S01]  /*8e50*/  @!P2 LDC R11, c[0x0][0x500] ;  /* 0x00014000ff0bab82 */ /* 0x000e620000000800 */
[----:B0-----:R-:W-:-:S05]  /*8e60*/  IMAD.U32 R7, RZ, RZ, UR4 ;  /* 0x00000004ff077e24 */ /* 0x001fca000f8e00ff */
[----:B------:R-:W-:Y:S02]  /*8e70*/  LEA R14, R7, R4, 0x18 ;  /* 0x00000004070e7211 */ /* 0x000fe400078ec0ff */
[----:B------:R-:W-:-:S03]  /*8e80*/  SHF.L.U32 R4, R3, 0x1f, RZ ;  /* 0x0000001f03047819 */ /* 0x000fc600000006ff */
[----:B------:R-:W-:-:S04]  /*8e90*/  IMAD R13, R5, 0x8, R14 ;  /* 0x00000008050d7824 */ /* 0x000fc800078e020e */
[----:B------:R-:W0:Y:S02]  /*8ea0*/  SYNCS.PHASECHK.TRANS64.TRYWAIT P1, [R13+URZ+0xb0], R4 ;  /* 0x0000b0040d0075a7 */ /* 0x000e24000802017f */
[----:B01----:R-:W-:Y:S05]  /*8eb0*/  @!P1 BRA `(.L_x_304) ;  /* 0x0000001800489947 */ /* 0x003fea0003800000 */
.L_x_344:
[----:B0-----:R-:W-:Y:S01]  /*8ec0*/  PRMT R4, R6, 0x9910, RZ ;  /* 0x0000991006047816 */ /* 0x001fe200000000ff */
[----:B------:R0:W-:Y:S03]  /*8ed0*/  @!P2 SYNCS.ARRIVE.TRANS64 RZ, [R13+URZ], R11 ;  /* 0x0000000b0dffa9a7 */ /* 0x0001e6000800003f */
[----:B------:R-:W-:-:S13]  /*8ee0*/  ISETP.NE.AND P1, PT, R4, 0x2, PT ;  /* 0x000000020400780c */ /* 0x000fda0003f25270 */
[----:B0-----:R-:W-:Y:S05]  /*8ef0*/  @P1 BRA `(.L_x_305) ;  /* 0x0000000000041947 */ /* 0x001fea0003800000 */
[----:B------:R-:W-:Y:S01]  /*8f00*/  BPT.TRAP 0x1 ;  /* 0x000000040000795c */ /* 0x000fe20000300000 */
.L_x_305:
[----:B------:R-:W-:Y:S05]  /*8f10*/  @P0 BRA `(.L_x_306) ;  /* 0x0000000000040947 */ /* 0x000fea0003800000 */
[----:B------:R-:W-:Y:S01]  /*8f20*/  BPT.TRAP 0x1 ;  /* 0x000000040000795c */ /* 0x000fe20000300000 */
.L_x_306:
[C---:B------:R-:W-:Y:S01]  /*8f30*/  IMAD R4, R5.reuse, 0x800, R8 ;  /* 0x0000080005047824 */ /* 0x040fe200078e0208 */
[----:B------:R-:W-:Y:S01]  /*8f40*/  R2UR UR8, R14 ;  /* 0x000000000e0872ca */ /* 0x000fe200000e0000 */
[----:B------:R-:W-:Y:S01]  /*8f50*/  IMAD R14, R5, 0x2000, R14 ;  /* 0x00002000050e7824 */ /* 0x000fe200078e020e */
[----:B------:R-:W-:Y:S01]  /*8f60*/  R2UR UR17, R12 ;  /* 0x000000000c1172ca */ /* 0x000fe200000e0000 */
[----:B------:R-:W-:Y:S01]  /*8f70*/  VIADD R19, R19, 0xffffffff ;  /* 0xffffffff13137836 */ /* 0x000fe20000000000 */
[----:B------:R-:W-:Y:S01]  /*8f80*/  R2UR UR5, R4 ;  /* 0x00000000040572ca */ /* 0x000fe200000e0000 */
[----:B------:R-:W-:Y:S01]  /*8f90*/  UIADD3 UR4, UP0, UR20, 0xf0, URZ ;  /* 0x000000f014047890 */ /* 0x000fe2000ff1e03f */
[----:B------:R-:W-:Y:S01]  /*8fa0*/  R2UR UR11, R14 ;  /* 0x000000000e0b72ca */ /* 0x000fe200000e0000 */
[----:B------:R-:W-:Y:S01]  /*8fb0*/  UIADD3 UR24, UP1, UR20, 0x1f0, URZ ;  /* 0x000001f014187890 */ /* 0x000fe2000ff3e03f */
[----:B------:R-:W-:Y:S01]  /*8fc0*/  R2UR UR9, R13 ;  /* 0x000000000d0972ca */ /* 0x000fe200000e0000 */
[----:B------:R-:W-:Y:S01]  /*8fd0*/  VIADD R5, R5, 0x1 ;  /* 0x0000000105057836 */ /* 0x000fe20000000000 */
[----:B------:R-:W-:Y:S01]  /*8fe0*/  R2UR UR10, R15 ;  /* 0x000000000f0a72ca */ /* 0x000fe200000e0000 */
[----:B------:R-:W-:Y:S01]  /*8ff0*/  UIADD3.X UR25, URZ, UR21, URZ, UP1, !UPT ;  /* 0x000000153f197290 */ /* 0x000fe20008ffe43f */
[----:B------:R-:W-:Y:S01]  /*9000*/  R2UR UR12, R2 ;  /* 0x00000000020c72ca */ /* 0x000fe200000e0000 */
[----:B------:R-:W-:Y:S01]  /*9010*/  UMOV UR19, 0xff0000 ;  /* 0x00ff000000137882 */ /* 0x000fe20000000000 */
[----:B------:R-:W-:Y:S01]  /*9020*/  R2UR UR18, R22 ;  /* 0x00000000161272ca */ /* 0x000fe200000e0000 */
[----:B------:R-:W-:Y:S01]  /*9030*/  UMOV UR6, 0x0 ;  /* 0x0000000000067882 */ /* 0x000fe20000000000 */
[----:B------:R-:W-:Y:S01]  /*9040*/  ISETP.GT.AND P3, PT, R19, 0x1, PT ;  /* 0x000000011300780c */ /* 0x000fe20003f64270 */
[----:B------:R-:W-:Y:S01]  /*9050*/  UIADD3 UR8, UR8, UR5, URZ ;  /* 0x0000000508087290 */ /* 0x000fe2000fffe03f */
[----:B------:R-:W-:Y:S01]  /*9060*/  ISETP.NE.AND P1, PT, R5, 0x16, PT ;  /* 0x000000160500780c */ /* 0x000fe20003f25270 */
[----:B------:R-:W-:Y:S01]  /*9070*/  UIADD3.X UR5, URZ, UR21, URZ, UP0, !UPT ;  /* 0x000000153f057290 */ /* 0x000fe200087fe43f */
[----:B------:R-:W-:Y:S01]  /*9080*/  VIADD R15, R15, 0x20 ;  /* 0x000000200f0f7836 */ /* 0x000fe20000000000 */
[----:B------:R-:W-:Y:S01]  /*9090*/  UIADD3 UR13, UR11, 0xb280, URZ ;  /* 0x0000b2800b0d7890 */ /* 0x000fe2000fffe03f */
[----:B------:R-:W-:Y:S01]  /*90a0*/  SEL R4, RZ, 0x1, P1 ;  /* 0x00000001ff047807 */ /* 0x000fe20000800000 */
[----:B------:R-:W-:Y:S01]  /*90b0*/  UMOV UR7, 0x10000000 ;  /* 0x1000000000077882 */ /* 0x000fe20000000000 */
[----:B------:R-:W-:Y:S01]  /*90c0*/  UMOV UR11, UR17 ;  /* 0x00000011000b7c82 */ /* 0x000fe20008000000 */
[----:B------:R-:W-:-:S02]  /*90d0*/  SEL R5, R5, RZ, P1 ;  /* 0x000000ff05057207 */ /* 0x000fc40000800000 */
[----:B------:R-:W-:Y:S01]  /*90e0*/  LOP3.LUT R3, R3, R4, RZ, 0x3c, !PT ;  /* 0x0000000403037212 */ /* 0x000fe200078e3cff */
[----:B------:R0:W-:Y:S02]  /*90f0*/  UTMALDG.3D.MULTICAST [UR8], [UR4], UR19, desc[UR6] ;  /* 0x00000608040073b4 */ /* 0x0001e40008011813 */
[----:B0-----:R-:W-:Y:S01]  /*9100*/  UMOV UR8, UR13 ;  /* 0x0000000d00087c82 */ /* 0x001fe20008000000 */
[----:B------:R-:W-:Y:S02]  /*9110*/  UMOV UR11, UR18 ;  /* 0x00000012000b7c82 */ /* 0x000fe40008000000 */
[----:B------:R0:W-:Y:S02]  /*9120*/  UTMALDG.3D [UR8], [UR24], desc[UR6] ;  /* 0x00000608180075b4 */ /* 0x0001e40008011000 */
[----:B0-----:R-:W-:Y:S05]  /*9130*/  @P3 BRA `(.L_x_307) ;  /* 0xfffffffc003c3947 */ /* 0x001fea000383ffff */
.L_x_303:
[----:B------:R-:W-:Y:S05]  /*9140*/  BSYNC B1 ;  /* 0x0000000000017941 */ /* 0x000fea0003800000 */
.L_x_302:
[----:B------:R-:W2:Y:S01]  /*9150*/  LDL.64 R20, [R1] ;  /* 0x0000000001147983 */ /* 0x000ea20000100a00 */
[----:B------:R-:W-:Y:S01]  /*9160*/  LOP3.LUT P4, RZ, R10, 0xff, RZ, 0xc0, !PT ;  /* 0x000000ff0aff7812 */ /* 0x000fe2000788c0ff */
[----:B------:R-:W-:Y:S01]  /*9170*/  VIADD R4, R9, UR40 ;  /* 0x0000002809047c36 */ /* 0x000fe20008000000 */
[----:B------:R-:W-:Y:S01]  /*9180*/  ULDC.64 UR4, c[0x0][0x650] ;  /* 0x0001940000047ab9 */ /* 0x000fe20000000a00 */
[----:B------:R-:W-:Y:S01]  /*9190*/  IMAD.U32 R9, RZ, RZ, UR40 ;  /* 0x00000028ff097e24 */ /* 0x000fe2000f8e00ff */
[----:B------:R-:W-:Y:S01]  /*91a0*/  UISETP.GE.U32.AND UP0, UPT, UR40, 0x16, UPT ;  /* 0x000000162800788c */ /* 0x000fe2000bf06070 */
[----:B------:R-:W-:Y:S01]  /*91b0*/  BSSY B1, `(.L_x_308) ;  /* 0x0000070000017945 */ /* 0x000fe20003800000 */
[----:B------:R-:W-:Y:S01]  /*91c0*/  ISETP.GT.U32.AND P1, PT, R4, 0x15, PT ;  /* 0x000000150400780c */ /* 0x000fe20003f24070 */
[----:B------:R-:W-:Y:S01]  /*91d0*/  IMAD.MOV.U32 R19, RZ, RZ, -0x1 ;  /* 0xffffffffff137424 */ /* 0x000fe200078e00ff */
[----:B------:R-:W-:Y:S01]  /*91e0*/  PRMT R10, RZ, 0x7610, R10 ;  /* 0x00007610ff0a7816 */ /* 0x000fe2000000000a */
[----:B------:R-:W-:Y:S01]  /*91f0*/  IMAD.MOV.U32 R22, RZ, RZ, -0x1 ;  /* 0xffffffffff167424 */ /* 0x000fe200078e00ff */
[----:B------:R-:W-:-:S02]  /*9200*/  ISETP.LT.U32.AND P1, PT, R9, 0x16, P1 ;  /* 0x000000160900780c */ /* 0x000fc40000f21070 */
[----:B------:R-:W-:Y:S01]  /*9210*/  PLOP3.LUT P3, PT, PT, PT, UP0, 0x80, 0x0 ;  /* 0x000000000000781c */ /* 0x000fe20003f6f008 */
[----:B------:R-:W0:Y:S01]  /*9220*/  @P4 S2R R7, SR_CgaCtaId ;  /* 0x0000000000074919 */ /* 0x000e220000008800 */
[----:B------:R-:W-:-:S04]  /*9230*/  @P4 MOV R2, 0x400 ;  /* 0x0000040000024802 */ /* 0x000fc80000000f00 */
[----:B0-----:R-:W-:Y:S01]  /*9240*/  @P4 LEA R5, R7, R2, 0x18 ;  /* 0x0000000207054211 */ /* 0x001fe200078ec0ff */
[----:B------:R-:W-:-:S03]  /*9250*/  IMAD.WIDE.U32 R2, R4, -0x45d1745d, RZ ;  /* 0xba2e8ba304027825 */ /* 0x000fc600078e00ff */
[----:B------:R0:W-:Y:S01]  /*9260*/  @P4 SYNCS.ARRIVE.TRANS64.A1T0 RZ, [R5+URZ+0x198], RZ ;  /* 0x000198ff05ff49a7 */ /* 0x0001e2000810003f */
[----:B------:R-:W-:Y:S01]  /*9270*/  IMAD.MOV.U32 R2, RZ, RZ, -0x1 ;  /* 0xffffffffff027424 */ /* 0x000fe200078e00ff */
[----:B0-----:R-:W-:Y:S02]  /*9280*/  SHF.R.U32.HI R5, RZ, 0x4, R3 ;  /* 0x00000004ff057819 */ /* 0x001fe40000011603 */
[----:B------:R-:W-:-:S03]  /*9290*/  SEL R3, RZ, 0x1, !P1 ;  /* 0x00000001ff037807 */ /* 0x000fc60004800000 */
[----:B------:R-:W-:Y:S01]  /*92a0*/  IMAD R9, R5, -0x16, R4 ;  /* 0xffffffea05097824 */ /* 0x000fe200078e0204 */
[----:B------:R-:W-:Y:S02]  /*92b0*/  LOP3.LUT R0, R0, R3, RZ, 0x3c, !PT ;  /* 0x0000000300007212 */ /* 0x000fe400078e3cff */
[----:B------:R-:W-:Y:S02]  /*92c0*/  PRMT R3, RZ, 0x7610, R3 ;  /* 0x00007610ff037816 */ /* 0x000fe40000000003 */
[----:B------:R-:W-:Y:S02]  /*92d0*/  @P3 LOP3.LUT R0, R0, 0x1, R5, 0x78, !PT ;  /* 0x0000000100003812 */ /* 0x000fe400078e7805 */
[----:B--2---:R-:W-:-:S04]  /*92e0*/  IADD3 R18, P4, R18, R20, RZ ;  /* 0x0000001412127210 */ /* 0x004fc80007f9e0ff */
[----:B------:R-:W-:Y:S01]  /*92f0*/  ISETP.GE.U32.AND P1, PT, R18, UR4, PT ;  /* 0x0000000412007c0c */ /* 0x000fe2000bf26070 */
[----:B------:R-:W-:-:S05]  /*9300*/  IMAD.X R17, R17, 0x1, R23, P4 ;  /* 0x0000000111117824 */ /* 0x000fca00020e0617 */
[----:B------:R-:W-:-:S13]  /*9310*/  ISETP.GE.U32.AND.EX P1, PT, R17, UR5, PT, P1 ;  /* 0x0000000511007c0c */ /* 0x000fda000bf26110 */
[----:B------:R-:W-:Y:S05]  /*9320*/  @P1 BRA `(.L_x_309) ;  /* 0x0000000400601947 */ /* 0x000fea0003800000 */
[----:B------:R-:W0:Y:S01]  /*9330*/  S2R R12, SR_CTAID.X ;  /* 0x00000000000c7919 */ /* 0x000e220000002500 */
[----:B------:R-:W-:Y:S01]  /*9340*/  ULDC.64 UR4, c[0x0][0x628] ;  /* 0x00018a0000047ab9 */ /* 0x000fe20000000a00 */
[----:B------:R-:W-:Y:S01]  /*9350*/  ULDC UR7, c[0x0][0x630] ;  /* 0x00018c0000077ab9 */ /* 0x000fe20000000800 */
[----:B------:R-:W-:Y:S01]  /*9360*/  ISETP.NE.U32.AND P1, PT, RZ, UR4, PT ;  /* 0x00000004ff007c0c */ /* 0x000fe2000bf25070 */
[----:B------:R-:W1:Y:S01]  /*9370*/  S2R R13, SR_CTAID.Y ;  /* 0x00000000000d7919 */ /* 0x000e620000002600 */
[----:B------:R-:W-:Y:S01]  /*9380*/  ULDC UR8, c[0x0][0x150] ;  /* 0x0000540000087ab9 */ /* 0x000fe20000000800 */
[----:B------:R-:W-:Y:S01]  /*9390*/  IMAD.MOV.U32 R2, RZ, RZ, R18 ;  /* 0x000000ffff027224 */ /* 0x000fe200078e0012 */
[----:B------:R-:W-:Y:S01]  /*93a0*/  ISETP.NE.AND.EX P1, PT, RZ, UR5, PT, P1 ;  /* 0x00000005ff007c0c */ /* 0x000fe2000bf25310 */
[----:B------:R-:W-:Y:S01]  /*93b0*/  IMAD.MOV.U32 R3, RZ, RZ, R17 ;  /* 0x000000ffff037224 */ /* 0x000fe200078e0011 */
[----:B0-----:R-:W-:-:S11]  /*93c0*/  I2FP.F32.U32 R14, R12 ;  /* 0x0000000c000e7245 */ /* 0x001fd60000201000 */
[----:B------:R-:W-:Y:S05]  /*93d0*/  @!P1 BRA `(.L_x_310) ;  /* 0x0000000000289947 */ /* 0x000fea0003800000 */
[----:B------:R-:W-:Y:S02]  /*93e0*/  ULDC UR6, c[0x0][0x634] ;  /* 0x00018d0000067ab9 */ /* 0x000fe40000000800 */
[----:B------:R-:W-:-:S05]  /*93f0*/  IADD3 R3, P1, R18, UR6, RZ ;  /* 0x0000000612037c10 */ /* 0x000fca000ff3e0ff */
[----:B------:R-:W-:-:S04]  /*9400*/  IMAD.X R11, RZ, RZ, R17, P1 ;  /* 0x000000ffff0b7224 */ /* 0x000fc800008e0611 */
[----:B------:R-:W-:-:S04]  /*9410*/  IMAD.WIDE.U32 R4, R11, UR4, RZ ;  /* 0x000000040b047c25 */ /* 0x000fc8000f8e00ff */
[----:B------:R-:W-:-:S04]  /*9420*/  IMAD.WIDE.U32 R4, P1, R3, UR5, R4 ;  /* 0x0000000503047c25 */ /* 0x000fc8000f820004 */
[----:B------:R-:W-:-:S04]  /*9430*/  IMAD.WIDE.U32 R2, R3, UR4, RZ ;  /* 0x0000000403027c25 */ /* 0x000fc8000f8e00ff */
[----:B------:R-:W-:Y:S01]  /*9440*/  IMAD.MOV.U32 R2, RZ, RZ, R5 ;  /* 0x000000ffff027224 */ /* 0x000fe200078e0005 */
[----:B------:R-:W-:Y:S01]  /*9450*/  IADD3 RZ, P3, R3, R4, RZ ;  /* 0x0000000403ff7210 */ /* 0x000fe20007f7e0ff */
[----:B------:R-:W-:-:S04]  /*9460*/  IMAD.X R3, RZ, RZ, RZ, P1 ;  /* 0x000000ffff037224 */ /* 0x000fc800008e06ff */
[----:B------:R-:W-:-:S08]  /*9470*/  IMAD.WIDE.U32.X R2, R11, UR5, R2, P3 ;  /* 0x000000050b027c25 */ /* 0x000fd000098e0402 */
.L_x_310:
[----:B------:R-:W0:Y:S01]  /*9480*/  LDC R21, c[0x0][0x65c] ;  /* 0x00019700ff157b82 */ /* 0x000e220000000800 */
[--C-:B------:R-:W-:Y:S01]  /*9490*/  SHF.R.U64 R11, R2, UR7, R3.reuse ;  /* 0x00000007020b7c19 */ /* 0x100fe20008001203 */
[----:B------:R-:W-:Y:S01]  /*94a0*/  FMUL R14, R14, UR8 ;  /* 0x000000080e0e7c20 */ /* 0x000fe20008400000 */
[----:B------:R-:W-:Y:S01]  /*94b0*/  SHF.R.U32.HI R2, RZ, UR7, R3 ;  /* 0x00000007ff027c19 */ /* 0x000fe20008011603 */
[----:B------:R-:W-:Y:S01]  /*94c0*/  ULDC UR6, c[0x0][0x154] ;  /* 0x0000550000067ab9 */ /* 0x000fe20000000800 */
[----:B------:R-:W-:Y:S01]  /*94d0*/  IADD3 R15, P1, RZ, -R11, RZ ;  /* 0x8000000bff0f7210 */ /* 0x000fe20007f3e0ff */
[----:B------:R-:W-:Y:S01]  /*94e0*/  ULDC.64 UR4, c[0x0][0x620] ;  /* 0x0001880000047ab9 */ /* 0x000fe20000000a00 */
[----:B-1----:R-:W-:Y:S01]  /*94f0*/  I2FP.F32.U32 R3, R13 ;  /* 0x0000000d00037245 */ /* 0x002fe20000201000 */
[----:B------:R-:W1:Y:S01]  /*9500*/  LDC R19, c[0x0][0x144] ;  /* 0x00005100ff137b82 */ /* 0x000e620000000800 */
[----:B------:R-:W2:Y:S01]  /*9510*/  F2I.U32.TRUNC.NTZ R14, R14 ;  /* 0x0000000e000e7305 */ /* 0x000ea2000020f000 */
[----:B------:R-:W-:-:S02]  /*9520*/  IMAD.X R2, RZ, RZ, ~R2, P1 ;  /* 0x000000ffff027224 */ /* 0x000fc400008e0e02 */
[----:B------:R-:W-:Y:S01]  /*9530*/  FMUL R4, R3, UR6 ;  /* 0x0000000603047c20 */ /* 0x000fe20008400000 */
[----:B------:R-:W-:Y:S01]  /*9540*/  IMAD.MOV.U32 R3, RZ, RZ, R17 ;  /* 0x000000ffff037224 */ /* 0x000fe200078e0011 */
[----:B------:R-:W-:Y:S01]  /*9550*/  ULDC.64 UR6, c[0x0][0x640] ;  /* 0x0001900000067ab9 */ /* 0x000fe20000000a00 */
[----:B------:R-:W-:Y:S01]  /*9560*/  IMAD R2, R2, UR4, RZ ;  /* 0x0000000402027c24 */ /* 0x000fe2000f8e02ff */
[----:B------:R-:W3:Y:S01]  /*9570*/  LDC R20, c[0x0][0x148] ;  /* 0x00005200ff147b82 */ /* 0x000ee20000000800 */
[----:B------:R-:W-:Y:S01]  /*9580*/  ISETP.NE.U32.AND P1, PT, RZ, UR6, PT ;  /* 0x00000006ff007c0c */ /* 0x000fe2000bf25070 */
[----:B------:R-:W4:Y:S01]  /*9590*/  F2I.U32.TRUNC.NTZ R4, R4 ;  /* 0x0000000400047305 */ /* 0x000f22000020f000 */
[----:B------:R-:W-:Y:S02]  /*95a0*/  IMAD R5, R15, UR5, R2 ;  /* 0x000000050f057c24 */ /* 0x000fe4000f8e0202 */
[----:B------:R-:W-:Y:S01]  /*95b0*/  IMAD.MOV.U32 R2, RZ, RZ, R18 ;  /* 0x000000ffff027224 */ /* 0x000fe200078e0012 */
[----:B------:R-:W-:-:S02]  /*95c0*/  ISETP.NE.AND.EX P1, PT, RZ, UR7, PT, P1 ;  /* 0x00000007ff007c0c */ /* 0x000fc4000bf25310 */
[----:B0-----:R-:W-:Y:S01]  /*95d0*/  ISETP.NE.AND P4, PT, R21, 0x1, PT ;  /* 0x000000011500780c */ /* 0x001fe20003f85270 */
[----:B------:R-:W-:Y:S01]  /*95e0*/  IMAD.WIDE.U32 R2, R15, UR4, R2 ;  /* 0x000000040f027c25 */ /* 0x000fe2000f8e0002 */
[----:B------:R-:W-:-:S03]  /*95f0*/  ULDC UR4, c[0x0][0x618] ;  /* 0x0001860000047ab9 */ /* 0x000fc60000000800 */
[----:B--2---:R-:W-:Y:S02]  /*9600*/  IMAD.MOV R14, RZ, RZ, -R14 ;  /* 0x000000ffff0e7224 */ /* 0x004fe400078e0a0e */
[----:B------:R-:W-:Y:S02]  /*9610*/  IMAD.IADD R3, R3, 0x1, R5 ;  /* 0x0000000103037824 */ /* 0x000fe400078e0205 */
[----:B-1----:R-:W-:-:S03]  /*9620*/  IMAD R12, R19, R14, R12 ;  /* 0x0000000e130c7224 */ /* 0x002fc600078e020c */
[--C-:B------:R-:W-:Y:S01]  /*9630*/  SHF.R.U64 R14, R2, UR4, R3.reuse ;  /* 0x00000004020e7c19 */ /* 0x100fe20008001203 */
[----:B----4-:R-:W-:Y:S01]  /*9640*/  IMAD.MOV R2, RZ, RZ, -R4 ;  /* 0x000000ffff027224 */ /* 0x010fe200078e0a04 */
[----:B------:R-:W-:Y:S01]  /*9650*/  SHF.R.U32.HI R3, RZ, UR4, R3 ;  /* 0x00000004ff037c19 */ /* 0x000fe20008011603 */
[----:B------:R-:W-:Y:S02]  /*9660*/  ULDC UR4, c[0x0][0x608] ;  /* 0x0001820000047ab9 */ /* 0x000fe40000000800 */
[----:B---3--:R-:W-:Y:S01]  /*9670*/  @P4 IMAD R12, R20, R2, R13 ;  /* 0x00000002140c4224 */ /* 0x008fe200078e020d */
[--C-:B------:R-:W-:Y:S02]  /*9680*/  SHF.R.U64 R19, R14, UR4, R3.reuse ;  /* 0x000000040e137c19 */ /* 0x100fe40008001203 */
[----:B------:R-:W-:Y:S01]  /*9690*/  SHF.R.U32.HI R2, RZ, UR4, R3 ;  /* 0x00000004ff027c19 */ /* 0x000fe20008011603 */
[----:B------:R-:W-:-:S03]  /*96a0*/  ULDC UR4, c[0x0][0x658] ;  /* 0x0001960000047ab9 */ /* 0x000fc60000000800 */
[--C-:B------:R-:W-:Y:S02]  /*96b0*/  SHF.R.U64 R13, R19, UR4, R2.reuse ;  /* 0x00000004130d7c19 */ /* 0x100fe40008001202 */
[----:B------:R-:W-:-:S03]  /*96c0*/  SHF.R.U32.HI R2, RZ, UR4, R2 ;  /* 0x00000004ff027c19 */ /* 0x000fc60008011602 */
[----:B------:R-:W-:Y:S02]  /*96d0*/  IMAD.MOV.U32 R4, RZ, RZ, R13 ;  /* 0x000000ffff047224 */ /* 0x000fe400078e000d */
[----:B------:R-:W-:Y:S01]  /*96e0*/  IMAD.MOV.U32 R3, RZ, RZ, R2 ;  /* 0x000000ffff037224 */ /* 0x000fe200078e0002 */
[----:B------:R-:W-:Y:S06]  /*96f0*/  @!P1 BRA `(.L_x_311) ;  /* 0x00000000002c9947 */ /* 0x000fec0003800000 */
        /* <DEDUP_REMOVED lines=9> */
[----:B------:R-:W-:-:S04]  /*9790*/  IMAD.WIDE.U32.X R2, R15, UR7, R2, P3 ;  /* 0x000000070f027c25 */ /* 0x000fc800098e0402 */
[----:B------:R-:W-:-:S07]  /*97a0*/  IMAD.MOV.U32 R4, RZ, RZ, R2 ;  /* 0x000000ffff047224 */ /* 0x000fce00078e0002 */
.L_x_311:
[----:B------:R-:W-:Y:S01]  /*97b0*/  ULDC UR4, c[0x0][0x648] ;  /* 0x0001920000047ab9 */ /* 0x000fe20000000800 */
[----:B------:R-:W-:Y:S01]  /*97c0*/  LOP3.LUT R2, R19, UR15, RZ, 0xc0, !PT ;  /* 0x0000000f13027c12 */ /* 0x000fe2000f8ec0ff */
[----:B------:R-:W-:Y:S01]  /*97d0*/  ULDC UR5, c[0x0][0x610] ;  /* 0x0001840000057ab9 */ /* 0x000fe20000000800 */
[----:B------:R-:W-:Y:S01]  /*97e0*/  SHF.R.U64 R3, R4, UR4, R3 ;  /* 0x0000000404037c19 */ /* 0x000fe20008001203 */
[----:B------:R-:W-:Y:S01]  /*97f0*/  ULDC UR4, c[0x0][0x638] ;  /* 0x00018e0000047ab9 */ /* 0x000fe20000000800 */
[----:B------:R-:W-:-:S03]  /*9800*/  LOP3.LUT R14, R14, UR14, RZ, 0xc0, !PT ;  /* 0x0000000e0e0e7c12 */ /* 0x000fc6000f8ec0ff */
[----:B------:R-:W-:Y:S02]  /*9810*/  IMAD.MOV R4, RZ, RZ, -R3 ;  /* 0x000000ffff047224 */ /* 0x000fe400078e0a03 */
[----:B------:R-:W-:Y:S02]  /*9820*/  IMAD R3, R3, UR16, R2 ;  /* 0x0000001003037c24 */ /* 0x000fe4000f8e0202 */
[----:B------:R-:W-:Y:S01]  /*9830*/  IMAD R13, R4, UR4, R13 ;  /* 0x00000004040d7c24 */ /* 0x000fe2000f8e020d */
[----:B------:R-:W-:Y:S01]  /*9840*/  ULDC UR4, c[0x0][0x600] ;  /* 0x0001800000047ab9 */ /* 0x000fe20000000800 */
[----:B------:R-:W-:Y:S02]  /*9850*/  IMAD R12, R3, UR5, R12 ;  /* 0x00000005030c7c24 */ /* 0x000fe4000f8e020c */
[----:B------:R-:W-:Y:S02]  /*9860*/  IMAD R13, R13, UR4, R14 ;  /* 0x000000040d0d7c24 */ /* 0x000fe4000f8e020e */
[----:B------:R-:W-:-:S02]  /*9870*/  IMAD.MOV.U32 R3, RZ, RZ, 0x1 ;  /* 0x00000001ff037424 */ /* 0x000fc400078e00ff */
[----:B------:R-:W-:Y:S01]  /*9880*/  IMAD.MOV.U32 R2, RZ, RZ, R11 ;  /* 0x000000ffff027224 */ /* 0x000fe200078e000b */
[----:B------:R-:W-:Y:S02]  /*9890*/  SEL R22, R13, R12, !P4 ;  /* 0x0000000c0d167207 */ /* 0x000fe40006000000 */
[----:B------:R-:W-:-:S07]  /*98a0*/  SEL R19, R12, R13, !P4 ;  /* 0x0000000d0c137207 */ /* 0x000fce0006000000 */
.L_x_309:
[----:B------:R-:W-:Y:S05]  /*98b0*/  BSYNC B1 ;  /* 0x0000000000017941 */ /* 0x000fea0003800000 */
.L_x_308:
[----:B------:R-:W-:-:S13]  /*98c0*/  LOP3.LUT P1, RZ, R3, 0xff, RZ, 0xc0, !PT ;  /* 0x000000ff03ff7812 */ /* 0x000fda000782c0ff */
[----:B------:R-:W-:Y:S05]  /*98d0*/  @P1 BRA `(.L_x_312) ;  /* 0xfffffff4001c1947 */ /* 0x000fea000383ffff */
[----:B------:R-:W-:Y:S05]  /*98e0*/  BSYNC B0 ;  /* 0x0000000000007941 */ /* 0x000fea0003800000 */
.L_x_300:
[----:B------:R-:W-:-:S03]  /*98f0*/  UMOV UR4, 0xffffffff ;  /* 0xffffffff00047882 */ /* 0x000fc60000000000 */
[----:B------:R-:W-:Y:S05]  /*9900*/  BRA.DIV UR4, `(.L_x_313) ;  /* 0x0000000e04c87947 */ /* 0x000fea000b800000 */
[----:B------:R-:W-:-:S13]  /*9910*/  ELECT P6, URZ, PT ;  /* 0x00000000003f782f */ /* 0x000fda00038c0000 */
.L_x_347:
[----:B------:R-:W-:Y:S04]  /*9920*/  BSSY B0, `(.L_x_314) ;  /* 0x00000cd000007945 */ /* 0x000fe80003800000 */
[----:B------:R-:W-:Y:S05]  /*9930*/  @!P6 BRA `(.L_x_315) ;  /* 0x0000000c002ce947 */ /* 0x000fea0003800000 */
[----:B------:R-:W-:-:S04]  /*9940*/  LOP3.LUT R16, R16, 0x2, RZ, 0xfc, !PT ;  /* 0x0000000210107812 */ /* 0x000fc800078efcff */
[----:B------:R-:W-:-:S13]  /*9950*/  ISETP.NE.AND P0, PT, R16, 0x3, PT ;  /* 0x000000031000780c */ /* 0x000fda0003f05270 */
[----:B------:R-:W-:Y:S05]  /*9960*/  @!P0 BRA `(.L_x_316) ;  /* 0x0000000000048947 */ /* 0x000fea0003800000 */
[----:B------:R-:W-:Y:S01]  /*9970*/  BPT.TRAP 0x1 ;  /* 0x000000040000795c */ /* 0x000fe20000300000 */
.L_x_316:
[----:B------:R-:W0:Y:S01]  /*9980*/  S2R R3, SR_CgaCtaId ;  /* 0x0000000000037919 */ /* 0x000e220000008800 */
[----:B------:R-:W-:Y:S02]  /*9990*/  MOV R2, 0x400 ;  /* 0x0000040000027802 */ /* 0x000fe40000000f00 */
[----:B------:R-:W-:Y:S02]  /*99a0*/  SHF.L.U32 R4, R0, 0x1f, RZ ;  /* 0x0000001f00047819 */ /* 0x000fe400000006ff */
[----:B0-----:R-:W-:-:S05]  /*99b0*/  LEA R2, R3, R2, 0x18 ;  /* 0x0000000203027211 */ /* 0x001fca00078ec0ff */
[----:B------:R-:W-:-:S04]  /*99c0*/  VIADD R2, R2, 0xb0 ;  /* 0x000000b002027836 */ /* 0x000fc80000000000 */
[C---:B------:R-:W-:Y:S02]  /*99d0*/  IMAD R7, R9.reuse, 0x8, R2 ;  /* 0x0000000809077824 */ /* 0x040fe400078e0202 */
[----:B------:R-:W-:Y:S02]  /*99e0*/  VIADD R9, R9, 0x1 ;  /* 0x0000000109097836 */ /* 0x000fe40000000000 */
[----:B------:R-:W0:Y:S03]  /*99f0*/  SYNCS.PHASECHK.TRANS64.TRYWAIT P0, [R7+URZ], R4 ;  /* 0x00000004070075a7 */ /* 0x000e26000800017f */
[----:B------:R-:W-:-:S04]  /*9a00*/  ISETP.NE.AND P1, PT, R9, 0x16, PT ;  /* 0x000000160900780c */ /* 0x000fc80003f25270 */
[----:B------:R-:W-:Y:S02]  /*9a10*/  SEL R3, RZ, 0x1, P1 ;  /* 0x00000001ff037807 */ /* 0x000fe40000800000 */
[----:B------:R-:W-:Y:S02]  /*9a20*/  SEL R9, R9, RZ, P1 ;  /* 0x000000ff09097207 */ /* 0x000fe40000800000 */
[----:B------:R-:W-:-:S03]  /*9a30*/  LOP3.LUT R6, R0, R3, RZ, 0x3c, !PT ;  /* 0x0000000300067212 */ /* 0x000fc600078e3cff */
[----:B------:R-:W-:Y:S01]  /*9a40*/  IMAD R8, R9, 0x8, R2 ;  /* 0x0000000809087824 */ /* 0x000fe200078e0202 */
[----:B------:R-:W-:Y:S01]  /*9a50*/  SHF.L.U32 R5, R6, 0x1f, RZ ;  /* 0x0000001f06057819 */ /* 0x000fe200000006ff */
[----:B0-----:R-:W-:Y:S06]  /*9a60*/  @!P0 BRA `(.L_x_317) ;  /* 0x0000000c00908947 */ /* 0x001fec0003800000 */
.L_x_348:
[----:B------:R-:W1:Y:S01]  /*9a70*/  SYNCS.PHASECHK.TRANS64.TRYWAIT P0, [R8+URZ], R5 ;  /* 0x00000005080075a7 */ /* 0x000e62000800017f */
[----:B------:R-:W-:-:S05]  /*9a80*/  VIADD R0, R9, 0x1 ;  /* 0x0000000109007836 */ /* 0x000fca0000000000 */
[----:B------:R-:W-:-:S04]  /*9a90*/  ISETP.NE.AND P1, PT, R0, 0x16, PT ;  /* 0x000000160000780c */ /* 0x000fc80003f25270 */
[----:B------:R-:W-:Y:S02]  /*9aa0*/  SEL R3, RZ, 0x1, P1 ;  /* 0x00000001ff037807 */ /* 0x000fe40000800000 */
[----:B0-----:R-:W-:Y:S02]  /*9ab0*/  SEL R7, R0, RZ, P1 ;  /* 0x000000ff00077207 */ /* 0x001fe40000800000 */
[----:B------:R-:W-:-:S03]  /*9ac0*/  LOP3.LUT R6, R6, R3, RZ, 0x3c, !PT ;  /* 0x0000000306067212 */ /* 0x000fc600078e3cff */
[----:B------:R-:W-:Y:S01]  /*9ad0*/  IMAD R9, R7, 0x8, R2 ;  /* 0x0000000807097824 */ /* 0x000fe200078e0202 */
[----:B------:R-:W-:Y:S01]  /*9ae0*/  SHF.L.U32 R4, R6, 0x1f, RZ ;  /* 0x0000001f06047819 */ /* 0x000fe200000006ff */
[----:B-1----:R-:W-:Y:S06]  /*9af0*/  @!P0 BRA `(.L_x_318) ;  /* 0x0000000c00808947 */ /* 0x002fec0003800000 */
.L_x_349:
[----:B------:R-:W1:Y:S01]  /*9b00*/  SYNCS.PHASECHK.TRANS64.TRYWAIT P0, [R9+URZ], R4 ;  /* 0x00000004090075a7 */ /* 0x000e62000800017f */
[----:B------:R-:W-:-:S05]  /*9b10*/  VIADD R0, R7, 0x1 ;  /* 0x0000000107007836 */ /* 0x000fca0000000000 */
[----:B------:R-:W-:-:S04]  /*9b20*/  ISETP.NE.AND P1, PT, R0, 0x16, PT ;  /* 0x000000160000780c */ /* 0x000fc80003f25270 */
[----:B------:R-:W-:Y:S02]  /*9b30*/  SEL R3, RZ, 0x1, P1 ;  /* 0x00000001ff037807 */ /* 0x000fe40000800000 */
[----:B------:R-:W-:Y:S02]  /*9b40*/  SEL R7, R0, RZ, P1 ;  /* 0x000000ff00077207 */ /* 0x000fe40000800000 */
[----:B------:R-:W-:-:S03]  /*9b50*/  LOP3.LUT R6, R6, R3, RZ, 0x3c, !PT ;  /* 0x0000000306067212 */ /* 0x000fc600078e3cff */
[----:B0-----:R-:W-:Y:S01]  /*9b60*/  IMAD R8, R7, 0x8, R2 ;  /* 0x0000000807087824 */ /* 0x001fe200078e0202 */
[----:B------:R-:W-:Y:S01]  /*9b70*/  SHF.L.U32 R5, R6, 0x1f, RZ ;  /* 0x0000001f06057819 */ /* 0x000fe200000006ff */
[----:B-1----:R-:W-:Y:S06]  /*9b80*/  @!P0 BRA `(.L_x_319) ;  /* 0x0000000c00708947 */ /* 0x002fec0003800000 */
.L_x_350:
        /* <DEDUP_REMOVED lines=9> */
.L_x_351:
        /* <DEDUP_REMOVED lines=9> */
.L_x_352:
        /* <DEDUP_REMOVED lines=9> */
.L_x_353:
        /* <DEDUP_REMOVED lines=9> */
.L_x_354:
        /* <DEDUP_REMOVED lines=9> */
.L_x_355:
        /* <DEDUP_REMOVED lines=9> */
.L_x_356:
        /* <DEDUP_REMOVED lines=9> */
.L_x_357:
        /* <DEDUP_REMOVED lines=9> */
.L_x_358:
        /* <DEDUP_REMOVED lines=9> */
.L_x_359:
        /* <DEDUP_REMOVED lines=9> */
.L_x_360:
        /* <DEDUP_REMOVED lines=9> */
.L_x_361:
        /* <DEDUP_REMOVED lines=9> */
.L_x_362:
        /* <DEDUP_REMOVED lines=9> */
.L_x_363:
        /* <DEDUP_REMOVED lines=9> */
.L_x_364:
        /* <DEDUP_REMOVED lines=9> */
.L_x_365:
        /* <DEDUP_REMOVED lines=9> */
.L_x_366:
[----:B------:R-:W1:Y:S01]  /*a490*/  SYNCS.PHASECHK.TRANS64.TRYWAIT P0, [R8+URZ], R5 ;  /* 0x00000005080075a7 */ /* 0x000e62000800017f */
[----:B------:R-:W-:-:S05]  /*a4a0*/  VIADD R0, R7, 0x1 ;  /* 0x0000000107007836 */ /* 0x000fca0000000000 */
[----:B------:R-:W-:-:S04]  /*a4b0*/  ISETP.NE.AND P1, PT, R0, 0x16, PT ;  /* 0x000000160000780c */ /* 0x000fc80003f25270 */
[----:B------:R-:W-:Y:S02]  /*a4c0*/  SEL R3, RZ, 0x1, P1 ;  /* 0x00000001ff037807 */ /* 0x000fe40000800000 */
[----:B------:R-:W-:Y:S02]  /*a4d0*/  SEL R7, R0, RZ, P1 ;  /* 0x000000ff00077207 */ /* 0x000fe40000800000 */
[----:B0-----:R-:W-:-:S03]  /*a4e0*/  LOP3.LUT R9, R6, R3, RZ, 0x3c, !PT ;  /* 0x0000000306097212 */ /* 0x001fc600078e3cff */
[----:B------:R-:W-:Y:S01]  /*a4f0*/  IMAD R11, R7, 0x8, R2 ;  /* 0x00000008070b7824 */ /* 0x000fe200078e0202 */
[----:B------:R-:W-:Y:S01]  /*a500*/  SHF.L.U32 R6, R9, 0x1f, RZ ;  /* 0x0000001f09067819 */ /* 0x000fe200000006ff */
[----:B-1----:R-:W-:Y:S06]  /*a510*/  @!P0 BRA `(.L_x_336) ;  /* 0x0000000800608947 */ /* 0x002fec0003800000 */
.L_x_367:
[----:B------:R-:W1:Y:S01]  /*a520*/  SYNCS.PHASECHK.TRANS64.TRYWAIT P0, [R11+URZ], R6 ;  /* 0x000000060b0075a7 */ /* 0x000e62000800017f */
[----:B------:R-:W-:-:S05]  /*a530*/  VIADD R0, R7, 0x1 ;  /* 0x0000000107007836 */ /* 0x000fca0000000000 */
[----:B------:R-:W-:-:S04]  /*a540*/  ISETP.NE.AND P1, PT, R0, 0x16, PT ;  /* 0x000000160000780c */ /* 0x000fc80003f25270 */
[----:B------:R-:W-:Y:S02]  /*a550*/  SEL R4, RZ, 0x1, P1 ;  /* 0x00000001ff047807 */ /* 0x000fe40000800000 */
[----:B------:R-:W-:Y:S02]  /*a560*/  SEL R3, R0, RZ, P1 ;  /* 0x000000ff00037207 */ /* 0x000fe40000800000 */
[----:B------:R-:W-:Y:S01]  /*a570*/  LOP3.LUT R0, R9, R4, RZ, 0x3c, !PT ;  /* 0x0000000409007212 */ /* 0x000fe200078e3cff */
[----:B-1----:R-:W-:Y:S06]  /*a580*/  @!P0 BRA `(.L_x_337) ;  /* 0x0000000800588947 */ /* 0x002fec0003800000 */
.L_x_368:
[----:B------:R-:W-:Y:S01]  /*a590*/  IMAD R3, R3, 0x8, R2 ;  /* 0x0000000803037824 */ /* 0x000fe200078e0202 */
[----:B------:R-:W-:-:S07]  /*a5a0*/  SHF.L.U32 R0, R0, 0x1f, RZ ;  /* 0x0000001f00007819 */ /* 0x000fce00000006ff */
.L_x_338:
[----:B--2---:R2:W3:Y:S02]  /*a5b0*/  SYNCS.PHASECHK.TRANS64.TRYWAIT P0, [R3+URZ], R0 ;  /* 0x00000000030075a7 */ /* 0x0044e4000800017f */
[----:B---3--:R-:W-:Y:S05]  /*a5c0*/  @!P0 NANOSLEEP.SYNCS 0x989680 ;  /* 0x009896800000895d */ /* 0x008fea0003900000 */
[----:B------:R-:W3:Y:S02]  /*a5d0*/  @!P0 SYNCS.PHASECHK.TRANS64 P0, [R3+URZ], R0 ;  /* 0x00000000030085a7 */ /* 0x000ee4000800007f */
[----:B---3--:R-:W-:Y:S05]  /*a5e0*/  @!P0 BRA `(.L_x_338) ;  /* 0xfffffffc00f08947 */ /* 0x008fea000383ffff */
.L_x_315:
[----:B------:R-:W-:Y:S05]  /*a5f0*/  BSYNC B0 ;  /* 0x0000000000007941 */ /* 0x000fea0003800000 */
.L_x_314:
[----:B------:R-:W-:Y:S05]  /*a600*/  EXIT ;  /* 0x000000000000794d */ /* 0x000fea0003800000 */
.L_x_20:
[----:B-1----:R1:W2:Y:S02]  /*a610*/  SYNCS.PHASECHK.TRANS64.TRYWAIT P0, [R159+URZ], R0 ;  /* 0x000000009f0075a7 */ /* 0x0022a4000800017f */
[----:B--2---:R-:W-:Y:S05]  /*a620*/  @!P0 NANOSLEEP.SYNCS 0x989680 ;  /* 0x009896800000895d */ /* 0x004fea0003900000 */
[----:B------:R-:W2:Y:S02]  /*a630*/  @!P0 SYNCS.PHASECHK.TRANS64 P0, [R159+URZ], R0 ;  /* 0x000000009f0085a7 */ /* 0x000ea4000800007f */
[----:B--2---:R-:W-:Y:S05]  /*a640*/  @!P0 BRA `(.L_x_20) ;  /* 0xfffffffc00f08947 */ /* 0x004fea000383ffff */
[----:B------:R-:W-:Y:S05]  /*a650*/  BRA `(.L_x_339) ;  /* 0xffffff70009c7947 */ /* 0x000fea000383ffff */
.L_x_25:
[----:B--2---:R2:W3:Y:S02]  /*a660*/  SYNCS.PHASECHK.TRANS64.TRYWAIT P1, [R3+URZ], R0 ;  /* 0x00000000030075a7 */ /* 0x0044e4000802017f */
[----:B---3--:R-:W-:Y:S05]  /*a670*/  @!P1 NANOSLEEP.SYNCS 0x989680 ;  /* 0x009896800000995d */ /* 0x008fea0003900000 */
[----:B------:R-:W3:Y:S02]  /*a680*/  @!P1 SYNCS.PHASECHK.TRANS64 P1, [R3+URZ], R0 ;  /* 0x00000000030095a7 */ /* 0x000ee4000802007f */
[----:B---3--:R-:W-:Y:S05]  /*a690*/  @!P1 BRA `(.L_x_25) ;  /* 0xfffffffc00f09947 */ /* 0x008fea000383ffff */
[----:B------:R-:W-:Y:S05]  /*a6a0*/  BRA `(.L_x_24) ;  /* 0xffffff74000c7947 */ /* 0x000fea000383ffff */
.L_x_30:
[----:B--2---:R-:W-:-:S04]  /*a6b0*/  IMAD.U32 R5, RZ, RZ, UR4 ;  /* 0x00000004ff057e24 */ /* 0x004fc8000f8e00ff */
[----:B------:R2:W3:Y:S03]  /*a6c0*/  SYNCS.PHASECHK.TRANS64.TRYWAIT P1, [R5+URZ], R4 ;  /* 0x00000004050075a7 */ /* 0x0004e6000802017f */
[----:B---3--:R-:W-:Y:S05]  /*a6d0*/  @!P1 NANOSLEEP.SYNCS 0x989680 ;  /* 0x009896800000995d */ /* 0x008fea0003900000 */
[----:B------:R-:W3:Y:S02]  /*a6e0*/  @!P1 SYNCS.PHASECHK.TRANS64 P1, [R5+URZ], R4 ;  /* 0x00000004050095a7 */ /* 0x000ee4000802007f */
[----:B---3--:R-:W-:Y:S05]  /*a6f0*/  @!P1 BRA `(.L_x_30) ;  /* 0xfffffffc00ec9947 */ /* 0x008fea000383ffff */
[----:B------:R-:W-:Y:S05]  /*a700*/  BRA `(.L_x_29) ;  /* 0xffffff7400807947 */ /* 0x000fea000383ffff */
.L_x_36:
[----:B-1----:R1:W2:Y:S02]  /*a710*/  SYNCS.PHASECHK.TRANS64.TRYWAIT P0, [R159+URZ+0x10], R0 ;  /* 0x000010009f0075a7 */ /* 0x0022a4000800017f */
[----:B--2---:R-:W-:Y:S05]  /*a720*/  @!P0 NANOSLEEP.SYNCS 0x989680 ;  /* 0x009896800000895d */ /* 0x004fea0003900000 */
[----:B------:R-:W2:Y:S02]  /*a730*/  @!P0 SYNCS.PHASECHK.TRANS64 P0, [R159+URZ+0x10], R0 ;  /* 0x000010009f0085a7 */ /* 0x000ea4000800007f */
[----:B--2---:R-:W-:Y:S05]  /*a740*/  @!P0 BRA `(.L_x_36) ;  /* 0xfffffffc00f08947 */ /* 0x004fea000383ffff */
[----:B------:R-:W-:Y:S05]  /*a750*/  BRA `(.L_x_340) ;  /* 0xffffff7800707947 */ /* 0x000fea000383ffff */
.L_x_301:
[----:B------:R-:W-:Y:S01]  /*a760*/  BSSY B1, `(.L_x_341) ;  /* 0x0000006000017945 */ /* 0x000fe20003800000 */
[----:B------:R-:W-:-:S07]  /*a770*/  IMAD.MOV.U32 R15, RZ, RZ, -0x1 ;  /* 0xffffffffff0f7424 */ /* 0x000fce00078e00ff */
[----:B-----5:R-:W-:Y:S05]  /*a780*/  WARPSYNC.COLLECTIVE R15, `(.L_x_342) ;  /* 0x000000000f0c7348 */ /* 0x020fea0003c00000 */
[----:B------:R-:W-:Y:S02]  /*a790*/  ELECT P6, UR62, PT ;  /* 0x00000000003e782f */ /* 0x000fe400038c0000 */
[----:B------:R-:W-:Y:S01]  /*a7a0*/  MOV R14, UR62 ;  /* 0x0000003e000e7c02 */ /* 0x000fe20008000f00 */
[----:B-----5:R-:W-:Y:S10]  /*a7b0*/  ENDCOLLECTIVE ;  /* 0x000000000000791b */ /* 0x020ff40003800000 */
.L_x_342:
[----:B------:R-:W-:Y:S05]  /*a7c0*/  BSYNC B1 ;  /* 0x0000000000017941 */ /* 0x000fea0003800000 */
.L_x_341:
[----:B------:R-:W-:Y:S05]  /*a7d0*/  BRA `(.L_x_343) ;  /* 0xffffffe400687947 */ /* 0x000fea000383ffff */
.L_x_304:
[----:B0-----:R0:W1:Y:S02]  /*a7e0*/  SYNCS.PHASECHK.TRANS64.TRYWAIT P1, [R13+URZ+0xb0], R4 ;  /* 0x0000b0040d0075a7 */ /* 0x001064000802017f */
[----:B-1----:R-:W-:Y:S05]  /*a7f0*/  @!P1 NANOSLEEP.SYNCS 0x989680 ;  /* 0x009896800000995d */ /* 0x002fea0003900000 */
[----:B------:R-:W1:Y:S02]  /*a800*/  @!P1 SYNCS.PHASECHK.TRANS64 P1, [R13+URZ+0xb0], R4 ;  /* 0x0000b0040d0095a7 */ /* 0x000e64000802007f */
[----:B-1----:R-:W-:Y:S05]  /*a810*/  @!P1 BRA `(.L_x_304) ;  /* 0xfffffffc00f09947 */ /* 0x002fea000383ffff */
[----:B------:R-:W-:Y:S05]  /*a820*/  BRA `(.L_x_344) ;  /* 0xffffffe400a47947 */ /* 0x000fea000383ffff */
.L_x_313:
[----:B------:R-:W-:Y:S01]  /*a830*/  BSSY B0, `(.L_x_345) ;  /* 0x0000006000007945 */ /* 0x000fe20003800000 */
[----:B------:R-:W-:-:S07]  /*a840*/  IMAD.MOV.U32 R15, RZ, RZ, -0x1 ;  /* 0xffffffffff0f7424 */ /* 0x000fce00078e00ff */
[----:B-----5:R-:W-:Y:S05]  /*a850*/  WARPSYNC.COLLECTIVE R15, `(.L_x_346) ;  /* 0x000000000f0c7348 */ /* 0x020fea0003c00000 */
[----:B------:R-:W-:Y:S02]  /*a860*/  ELECT P6, UR62, PT ;  /* 0x00000000003e782f */ /* 0x000fe400038c0000 */
[----:B------:R-:W-:Y:S01]  /*a870*/  MOV R14, UR62 ;  /* 0x0000003e000e7c02 */ /* 0x000fe20008000f00 */
[----:B-----5:R-:W-:Y:S10]  /*a880*/  ENDCOLLECTIVE ;  /* 0x000000000000791b */ /* 0x020ff40003800000 */
.L_x_346:
[----:B------:R-:W-:Y:S05]  /*a890*/  BSYNC B0 ;  /* 0x0000000000007941 */ /* 0x000fea0003800000 */
.L_x_345:
[----:B------:R-:W-:Y:S05]  /*a8a0*/  BRA `(.L_x_347) ;  /* 0xfffffff0001c7947 */ /* 0x000fea000383ffff */
.L_x_317:
[----:B0-----:R0:W1:Y:S02]  /*a8b0*/  SYNCS.PHASECHK.TRANS64.TRYWAIT P0, [R7+URZ], R4 ;  /* 0x00000004070075a7 */ /* 0x001064000800017f */
[----:B-1----:R-:W-:Y:S05]  /*a8c0*/  @!P0 NANOSLEEP.SYNCS 0x989680 ;  /* 0x009896800000895d */ /* 0x002fea0003900000 */
[----:B------:R-:W1:Y:S02]  /*a8d0*/  @!P0 SYNCS.PHASECHK.TRANS64 P0, [R7+URZ], R4 ;  /* 0x00000004070085a7 */ /* 0x000e64000800007f */
[----:B-1----:R-:W-:Y:S05]  /*a8e0*/  @!P0 BRA `(.L_x_317) ;  /* 0xfffffffc00f08947 */ /* 0x002fea000383ffff */
[----:B------:R-:W-:Y:S05]  /*a8f0*/  BRA `(.L_x_348) ;  /* 0xfffffff0005c7947 */ /* 0x000fea000383ffff */
.L_x_318:
[----:B0-----:R0:W1:Y:S02]  /*a900*/  SYNCS.PHASECHK.TRANS64.TRYWAIT P0, [R8+URZ], R5 ;  /* 0x00000005080075a7 */ /* 0x001064000800017f */
[----:B-1----:R-:W-:Y:S05]  /*a910*/  @!P0 NANOSLEEP.SYNCS 0x989680 ;  /* 0x009896800000895d */ /* 0x002fea0003900000 */
[----:B------:R-:W1:Y:S02]  /*a920*/  @!P0 SYNCS.PHASECHK.TRANS64 P0, [R8+URZ], R5 ;  /* 0x00000005080085a7 */ /* 0x000e64000800007f */
[----:B-1----:R-:W-:Y:S05]  /*a930*/  @!P0 BRA `(.L_x_318) ;  /* 0xfffffffc00f08947 */ /* 0x002fea000383ffff */
[----:B------:R-:W-:Y:S05]  /*a940*/  BRA `(.L_x_349) ;  /* 0xfffffff0006c7947 */ /* 0x000fea000383ffff */
.L_x_319:
[----:B0-----:R0:W1:Y:S02]  /*a950*/  SYNCS.PHASECHK.TRANS64.TRYWAIT P0, [R9+URZ], R4 ;  /* 0x00000004090075a7 */ /* 0x001064000800017f */
[----:B-1----:R-:W-:Y:S05]  /*a960*/  @!P0 NANOSLEEP.SYNCS 0x989680 ;  /* 0x009896800000895d */ /* 0x002fea0003900000 */
[----:B------:R-:W1:Y:S02]  /*a970*/  @!P0 SYNCS.PHASECHK.TRANS64 P0, [R9+URZ], R4 ;  /* 0x00000004090085a7 */ /* 0x000e64000800007f */
[----:B-1----:R-:W-:Y:S05]  /*a980*/  @!P0 BRA `(.L_x_319) ;  /* 0xfffffffc00f08947 */ /* 0x002fea000383ffff */
[----:B------:R-:W-:Y:S05]  /*a990*/  BRA `(.L_x_350) ;  /* 0xfffffff0007c7947 */ /* 0x000fea000383ffff */
.L_x_320:
[----:B0-----:R0:W1:Y:S02]  /*a9a0*/  SYNCS.PHASECHK.TRANS64.TRYWAIT P0, [R8+URZ], R5 ;  /* 0x00000005080075a7 */ /* 0x001064000800017f */
[----:B-1----:R-:W-:Y:S05]  /*a9b0*/  @!P0 NANOSLEEP.SYNCS 0x989680 ;  /* 0x009896800000895d */ /* 0x002fea0003900000 */
[----:B------:R-:W1:Y:S02]  /*a9c0*/  @!P0 SYNCS.PHASECHK.TRANS64 P0, [R8+URZ], R5 ;  /* 0x00000005080085a7 */ /* 0x000e64000800007f */
[----:B-1----:R-:W-:Y:S05]  /*a9d0*/  @!P0 BRA `(.L_x_320) ;  /* 0xfffffffc00f08947 */ /* 0x002fea000383ffff */
[----:B------:R-:W-:Y:S05]  /*a9e0*/  BRA `(.L_x_351) ;  /* 0xfffffff0008c7947 */ /* 0x000fea000383ffff */
.L_x_321:
[----:B0-----:R0:W1:Y:S02]  /*a9f0*/  SYNCS.PHASECHK.TRANS64.TRYWAIT P0, [R9+URZ], R4 ;  /* 0x00000004090075a7 */ /* 0x001064000800017f */
[----:B-1----:R-:W-:Y:S05]  /*aa00*/  @!P0 NANOSLEEP.SYNCS 0x989680 ;  /* 0x009896800000895d */ /* 0x002fea0003900000 */
[----:B------:R-:W1:Y:S02]  /*aa10*/  @!P0 SYNCS.PHASECHK.TRANS64 P0, [R9+URZ], R4 ;  /* 0x00000004090085a7 */ /* 0x000e64000800007f */
[----:B-1----:R-:W-:Y:S05]  /*aa20*/  @!P0 BRA `(.L_x_321) ;  /* 0xfffffffc00f08947 */ /* 0x002fea000383ffff */
[----:B------:R-:W-:Y:S05]  /*aa30*/  BRA `(.L_x_352) ;  /* 0xfffffff0009c7947 */ /* 0x000fea000383ffff */
.L_x_322:
[----:B0-----:R0:W1:Y:S02]  /*aa40*/  SYNCS.PHASECHK.TRANS64.TRYWAIT P0, [R8+URZ], R5 ;  /* 0x00000005080075a7 */ /* 0x001064000800017f */
[----:B-1----:R-:W-:Y:S05]  /*aa50*/  @!P0 NANOSLEEP.SYNCS 0x989680 ;  /* 0x009896800000895d */ /* 0x002fea0003900000 */
[----:B------:R-:W1:Y:S02]  /*aa60*/  @!P0 SYNCS.PHASECHK.TRANS64 P0, [R8+URZ], R5 ;  /* 0x00000005080085a7 */ /* 0x000e64000800007f */
[----:B-1----:R-:W-:Y:S05]  /*aa70*/  @!P0 BRA `(.L_x_322) ;  /* 0xfffffffc00f08947 */ /* 0x002fea000383ffff */
[----:B------:R-:W-:Y:S05]  /*aa80*/  BRA `(.L_x_353) ;  /* 0xfffffff000ac7947 */ /* 0x000fea000383ffff */
.L_x_323:
[----:B0-----:R0:W1:Y:S02]  /*aa90*/  SYNCS.PHASECHK.TRANS64.TRYWAIT P0, [R9+URZ], R4 ;  /* 0x00000004090075a7 */ /* 0x001064000800017f */
[----:B-1----:R-:W-:Y:S05]  /*aaa0*/  @!P0 NANOSLEEP.SYNCS 0x989680 ;  /* 0x009896800000895d */ /* 0x002fea0003900000 */
[----:B------:R-:W1:Y:S02]  /*aab0*/  @!P0 SYNCS.PHASECHK.TRANS64 P0, [R9+URZ], R4 ;  /* 0x00000004090085a7 */ /* 0x000e64000800007f */
[----:B-1----:R-:W-:Y:S05]  /*aac0*/  @!P0 BRA `(.L_x_323) ;  /* 0xfffffffc00f08947 */ /* 0x002fea000383ffff */
[----:B------:R-:W-:Y:S05]  /*aad0*/  BRA `(.L_x_354) ;  /* 0xfffffff000bc7947 */ /* 0x000fea000383ffff */
.L_x_324:
[----:B0-----:R0:W1:Y:S02]  /*aae0*/  SYNCS.PHASECHK.TRANS64.TRYWAIT P0, [R8+URZ], R5 ;  /* 0x00000005080075a7 */ /* 0x001064000800017f */
[----:B-1----:R-:W-:Y:S05]  /*aaf0*/  @!P0 NANOSLEEP.SYNCS 0x989680 ;  /* 0x009896800000895d */ /* 0x002fea0003900000 */
[----:B------:R-:W1:Y:S02]  /*ab00*/  @!P0 SYNCS.PHASECHK.TRANS64 P0, [R8+URZ], R5 ;  /* 0x00000005080085a7 */ /* 0x000e64000800007f */
[----:B-1----:R-:W-:Y:S05]  /*ab10*/  @!P0 BRA `(.L_x_324) ;  /* 0xfffffffc00f08947 */ /* 0x002fea000383ffff */
[----:B------:R-:W-:Y:S05]  /*ab20*/  BRA `(.L_x_355) ;  /* 0xfffffff000cc7947 */ /* 0x000fea000383ffff */
.L_x_325:
[----:B0-----:R0:W1:Y:S02]  /*ab30*/  SYNCS.PHASECHK.TRANS64.TRYWAIT P0, [R9+URZ], R4 ;  /* 0x00000004090075a7 */ /* 0x001064000800017f */
[----:B-1----:R-:W-:Y:S05]  /*ab40*/  @!P0 NANOSLEEP.SYNCS 0x989680 ;  /* 0x009896800000895d */ /* 0x002fea0003900000 */
[----:B------:R-:W1:Y:S02]  /*ab50*/  @!P0 SYNCS.PHASECHK.TRANS64 P0, [R9+URZ], R4 ;  /* 0x00000004090085a7 */ /* 0x000e64000800007f */
[----:B-1----:R-:W-:Y:S05]  /*ab60*/  @!P0 BRA `(.L_x_325) ;  /* 0xfffffffc00f08947 */ /* 0x002fea000383ffff */
[----:B------:R-:W-:Y:S05]  /*ab70*/  BRA `(.L_x_356) ;  /* 0xfffffff000dc7947 */ /* 0x000fea000383ffff */
.L_x_326:
[----:B0-----:R0:W1:Y:S02]  /*ab80*/  SYNCS.PHASECHK.TRANS64.TRYWAIT P0, [R8+URZ], R5 ;  /* 0x00000005080075a7 */ /* 0x001064000800017f */
[----:B-1----:R-:W-:Y:S05]  /*ab90*/  @!P0 NANOSLEEP.SYNCS 0x989680 ;  /* 0x009896800000895d */ /* 0x002fea0003900000 */
[----:B------:R-:W1:Y:S02]  /*aba0*/  @!P0 SYNCS.PHASECHK.TRANS64 P0, [R8+URZ], R5 ;  /* 0x00000005080085a7 */ /* 0x000e64000800007f */
[----:B-1----:R-:W-:Y:S05]  /*abb0*/  @!P0 BRA `(.L_x_326) ;  /* 0xfffffffc00f08947 */ /* 0x002fea000383ffff */
[----:B------:R-:W-:Y:S05]  /*abc0*/  BRA `(.L_x_357) ;  /* 0xfffffff000ec7947 */ /* 0x000fea000383ffff */
.L_x_327:
[----:B0-----:R0:W1:Y:S02]  /*abd0*/  SYNCS.PHASECHK.TRANS64.TRYWAIT P0, [R9+URZ], R4 ;  /* 0x00000004090075a7 */ /* 0x001064000800017f */
[----:B-1----:R-:W-:Y:S05]  /*abe0*/  @!P0 NANOSLEEP.SYNCS 0x989680 ;  /* 0x009896800000895d */ /* 0x002fea0003900000 */
[----:B------:R-:W1:Y:S02]  /*abf0*/  @!P0 SYNCS.PHASECHK.TRANS64 P0, [R9+URZ], R4 ;  /* 0x00000004090085a7 */ /* 0x000e64000800007f */
[----:B-1----:R-:W-:Y:S05]  /*ac00*/  @!P0 BRA `(.L_x_327) ;  /* 0xfffffffc00f08947 */ /* 0x002fea000383ffff */
[----:B------:R-:W-:Y:S05]  /*ac10*/  BRA `(.L_x_358) ;  /* 0xfffffff000fc7947 */ /* 0x000fea000383ffff */
.L_x_328:
[----:B0-----:R0:W1:Y:S02]  /*ac20*/  SYNCS.PHASECHK.TRANS64.TRYWAIT P0, [R8+URZ], R5 ;  /* 0x00000005080075a7 */ /* 0x001064000800017f */
[----:B-1----:R-:W-:Y:S05]  /*ac30*/  @!P0 NANOSLEEP.SYNCS 0x989680 ;  /* 0x009896800000895d */ /* 0x002fea0003900000 */
[----:B------:R-:W1:Y:S02]  /*ac40*/  @!P0 SYNCS.PHASECHK.TRANS64 P0, [R8+URZ], R5 ;  /* 0x00000005080085a7 */ /* 0x000e64000800007f */
[----:B-1----:R-:W-:Y:S05]  /*ac50*/  @!P0 BRA `(.L_x_328) ;  /* 0xfffffffc00f08947 */ /* 0x002fea000383ffff */
[----:B------:R-:W-:Y:S05]  /*ac60*/  BRA `(.L_x_359) ;  /* 0xfffffff4000c7947 */ /* 0x000fea000383ffff */
.L_x_329:
[----:B0-----:R0:W1:Y:S02]  /*ac70*/  SYNCS.PHASECHK.TRANS64.TRYWAIT P0, [R9+URZ], R4 ;  /* 0x00000004090075a7 */ /* 0x001064000800017f */
[----:B-1----:R-:W-:Y:S05]  /*ac80*/  @!P0 NANOSLEEP.SYNCS 0x989680 ;  /* 0x009896800000895d */ /* 0x002fea0003900000 */
[----:B------:R-:W1:Y:S02]  /*ac90*/  @!P0 SYNCS.PHASECHK.TRANS64 P0, [R9+URZ], R4 ;  /* 0x00000004090085a7 */ /* 0x000e64000800007f */
[----:B-1----:R-:W-:Y:S05]  /*aca0*/  @!P0 BRA `(.L_x_329) ;  /* 0xfffffffc00f08947 */ /* 0x002fea000383ffff */
[----:B------:R-:W-:Y:S05]  /*acb0*/  BRA `(.L_x_360) ;  /* 0xfffffff4001c7947 */ /* 0x000fea000383ffff */
.L_x_330:
[----:B0-----:R0:W1:Y:S02]  /*acc0*/  SYNCS.PHASECHK.TRANS64.TRYWAIT P0, [R8+URZ], R5 ;  /* 0x00000005080075a7 */ /* 0x001064000800017f */
[----:B-1----:R-:W-:Y:S05]  /*acd0*/  @!P0 NANOSLEEP.SYNCS 0x989680 ;  /* 0x009896800000895d */ /* 0x002fea0003900000 */
[----:B------:R-:W1:Y:S02]  /*ace0*/  @!P0 SYNCS.PHASECHK.TRANS64 P0, [R8+URZ], R5 ;  /* 0x00000005080085a7 */ /* 0x000e64000800007f */
[----:B-1----:R-:W-:Y:S05]  /*acf0*/  @!P0 BRA `(.L_x_330) ;  /* 0xfffffffc00f08947 */ /* 0x002fea000383ffff */
[----:B------:R-:W-:Y:S05]  /*ad00*/  BRA `(.L_x_361) ;  /* 0xfffffff4002c7947 */ /* 0x000fea000383ffff */
.L_x_331:
[----:B0-----:R0:W1:Y:S02]  /*ad10*/  SYNCS.PHASECHK.TRANS64.TRYWAIT P0, [R9+URZ], R4 ;  /* 0x00000004090075a7 */ /* 0x001064000800017f */
[----:B-1----:R-:W-:Y:S05]  /*ad20*/  @!P0 NANOSLEEP.SYNCS 0x989680 ;  /* 0x009896800000895d */ /* 0x002fea0003900000 */
[----:B------:R-:W1:Y:S02]  /*ad30*/  @!P0 SYNCS.PHASECHK.TRANS64 P0, [R9+URZ], R4 ;  /* 0x00000004090085a7 */ /* 0x000e64000800007f */
[----:B-1----:R-:W-:Y:S05]  /*ad40*/  @!P0 BRA `(.L_x_331) ;  /* 0xfffffffc00f08947 */ /* 0x002fea000383ffff */
[----:B------:R-:W-:Y:S05]  /*ad50*/  BRA `(.L_x_362) ;  /* 0xfffffff4003c7947 */ /* 0x000fea000383ffff */
.L_x_332:
[----:B0-----:R0:W1:Y:S02]  /*ad60*/  SYNCS.PHASECHK.TRANS64.TRYWAIT P0, [R8+URZ], R5 ;  /* 0x00000005080075a7 */ /* 0x001064000800017f */
[----:B-1----:R-:W-:Y:S05]  /*ad70*/  @!P0 NANOSLEEP.SYNCS 0x989680 ;  /* 0x009896800000895d */ /* 0x002fea0003900000 */
[----:B------:R-:W1:Y:S02]  /*ad80*/  @!P0 SYNCS.PHASECHK.TRANS64 P0, [R8+URZ], R5 ;  /* 0x00000005080085a7 */ /* 0x000e64000800007f */
[----:B-1----:R-:W-:Y:S05]  /*ad90*/  @!P0 BRA `(.L_x_332) ;  /* 0xfffffffc00f08947 */ /* 0x002fea000383ffff */
[----:B------:R-:W-:Y:S05]  /*ada0*/  BRA `(.L_x_363) ;  /* 0xfffffff4004c7947 */ /* 0x000fea000383ffff */
.L_x_333:
[----:B0-----:R0:W1:Y:S02]  /*adb0*/  SYNCS.PHASECHK.TRANS64.TRYWAIT P0, [R9+URZ], R4 ;  /* 0x00000004090075a7 */ /* 0x001064000800017f */
[----:B-1----:R-:W-:Y:S05]  /*adc0*/  @!P0 NANOSLEEP.SYNCS 0x989680 ;  /* 0x009896800000895d */ /* 0x002fea0003900000 */
[----:B------:R-:W1:Y:S02]  /*add0*/  @!P0 SYNCS.PHASECHK.TRANS64 P0, [R9+URZ], R4 ;  /* 0x00000004090085a7 */ /* 0x000e64000800007f */
[----:B-1----:R-:W-:Y:S05]  /*ade0*/  @!P0 BRA `(.L_x_333) ;  /* 0xfffffffc00f08947 */ /* 0x002fea000383ffff */
[----:B------:R-:W-:Y:S05]  /*adf0*/  BRA `(.L_x_364) ;  /* 0xfffffff4005c7947 */ /* 0x000fea000383ffff */
.L_x_334:
[----:B0-----:R0:W1:Y:S02]  /*ae00*/  SYNCS.PHASECHK.TRANS64.TRYWAIT P0, [R8+URZ], R5 ;  /* 0x00000005080075a7 */ /* 0x001064000800017f */
[----:B-1----:R-:W-:Y:S05]  /*ae10*/  @!P0 NANOSLEEP.SYNCS 0x989680 ;  /* 0x009896800000895d */ /* 0x002fea0003900000 */
[----:B------:R-:W1:Y:S02]  /*ae20*/  @!P0 SYNCS.PHASECHK.TRANS64 P0, [R8+URZ], R5 ;  /* 0x00000005080085a7 */ /* 0x000e64000800007f */
[----:B-1----:R-:W-:Y:S05]  /*ae30*/  @!P0 BRA `(.L_x_334) ;  /* 0xfffffffc00f08947 */ /* 0x002fea000383ffff */
[----:B------:R-:W-:Y:S05]  /*ae40*/  BRA `(.L_x_365) ;  /* 0xfffffff4006c7947 */ /* 0x000fea000383ffff */
.L_x_335:
[----:B0-----:R0:W1:Y:S02]  /*ae50*/  SYNCS.PHASECHK.TRANS64.TRYWAIT P0, [R9+URZ], R4 ;  /* 0x00000004090075a7 */ /* 0x001064000800017f */
[----:B-1----:R-:W-:Y:S05]  /*ae60*/  @!P0 NANOSLEEP.SYNCS 0x989680 ;  /* 0x009896800000895d */ /* 0x002fea0003900000 */
[----:B------:R-:W1:Y:S02]  /*ae70*/  @!P0 SYNCS.PHASECHK.TRANS64 P0, [R9+URZ], R4 ;  /* 0x00000004090085a7 */ /* 0x000e64000800007f */
[----:B-1----:R-:W-:Y:S05]  /*ae80*/  @!P0 BRA `(.L_x_335) ;  /* 0xfffffffc00f08947 */ /* 0x002fea000383ffff */
[----:B------:R-:W-:Y:S05]  /*ae90*/  BRA `(.L_x_366) ;  /* 0xfffffff4007c7947 */ /* 0x000fea000383ffff */
.L_x_336:
[----:B0-----:R0:W1:Y:S02]  /*aea0*/  SYNCS.PHASECHK.TRANS64.TRYWAIT P0, [R8+URZ], R5 ;  /* 0x00000005080075a7 */ /* 0x001064000800017f */
[----:B-1----:R-:W-:Y:S05]  /*aeb0*/  @!P0 NANOSLEEP.SYNCS 0x989680 ;  /* 0x009896800000895d */ /* 0x002fea0003900000 */
[----:B------:R-:W1:Y:S02]  /*aec0*/  @!P0 SYNCS.PHASECHK.TRANS64 P0, [R8+URZ], R5 ;  /* 0x00000005080085a7 */ /* 0x000e64000800007f */
[----:B-1----:R-:W-:Y:S05]  /*aed0*/  @!P0 BRA `(.L_x_336) ;  /* 0xfffffffc00f08947 */ /* 0x002fea000383ffff */
[----:B------:R-:W-:Y:S05]  /*aee0*/  BRA `(.L_x_367) ;  /* 0xfffffff4008c7947 */ /* 0x000fea000383ffff */
.L_x_337:
[----:B-1----:R1:W2:Y:S02]  /*aef0*/  SYNCS.PHASECHK.TRANS64.TRYWAIT P0, [R11+URZ], R6 ;  /* 0x000000060b0075a7 */ /* 0x0022a4000800017f */
[----:B--2---:R-:W-:Y:S05]  /*af00*/  @!P0 NANOSLEEP.SYNCS 0x989680 ;  /* 0x009896800000895d */ /* 0x004fea0003900000 */
[----:B------:R-:W2:Y:S02]  /*af10*/  @!P0 SYNCS.PHASECHK.TRANS64 P0, [R11+URZ], R6 ;  /* 0x000000060b0085a7 */ /* 0x000ea4000800007f */
[----:B--2---:R-:W-:Y:S05]  /*af20*/  @!P0 BRA `(.L_x_337) ;  /* 0xfffffffc00f08947 */ /* 0x004fea000383ffff */
[----:B------:R-:W-:Y:S05]  /*af30*/  BRA `(.L_x_368) ;  /* 0xfffffff400947947 */ /* 0x000fea000383ffff */
.L_x_369:
[----:B------:R-:W-:-:S00]  /*af40*/  BRA `(.L_x_369) ;  /* 0xfffffffc00fc7947 */ /* 0x000fc0000383ffff */
[----:B------:R-:W-:-:S00]  /*af50*/  NOP ;  /* 0x0000000000007918 */ /* 0x000fc00000000000 */
        /* <DEDUP_REMOVED lines=10> */
.L_x_370:


//--------------------- .nv.global.init           --------------------------
	.section	.nv.global.init,"aw",@progbits
.nv.global.init:
	.type		$str$22,@object
	.size		$str$22,($str$23 - $str$22)
$str$22:
        /*0000*/ 	.byte	0x6b, 0x5f, 0x74, 0x69, 0x6c, 0x65, 0x5f, 0x63, 0x6f, 0x75, 0x6e, 0x74, 0x20, 0x3e, 0x3d, 0x20
        /*0010*/ 	.byte	0x31, 0x00
	.type		$str$23,@object
	.size		$str$23,(__unnamed_1 - $str$23)
$str$23:
        /*0012*/ 	.byte	0x2f, 0x74, 0x6d, 0x70, 0x2f, 0x63, 0x75, 0x74, 0x6c, 0x61, 0x73, 0x73, 0x5f, 0x73, 0x77, 0x65
        /*0022*/ 	.byte	0x65, 0x70, 0x5f, 0x73, 0x72, 0x63, 0x2f, 0x69, 0x6e, 0x63, 0x6c, 0x75, 0x64, 0x65, 0x2f, 0x63
        /*0032*/ 	.byte	0x75, 0x74, 0x6c, 0x61, 0x73, 0x73, 0x2f, 0x67, 0x65, 0x6d, 0x6d, 0x2f, 0x63, 0x6f, 0x6c, 0x6c
        /*0042*/ 	.byte	0x65, 0x63, 0x74, 0x69, 0x76, 0x65, 0x2f, 0x73, 0x6d, 0x39, 0x30, 0x5f, 0x6d, 0x6d, 0x61, 0x5f
        /*0052*/ 	.byte	0x74, 0x6d, 0x61, 0x5f, 0x67, 0x6d, 0x6d, 0x61, 0x5f, 0x73, 0x73, 0x5f, 0x77, 0x61, 0x72, 0x70
        /*0062*/ 	.byte	0x73, 0x70, 0x65, 0x63, 0x69, 0x61, 0x6c, 0x69, 0x7a, 0x65, 0x64, 0x2e, 0x68, 0x70, 0x70, 0x00
	.type		__unnamed_1,@object
	.size		__unnamed_1,(.L_0 - __unnamed_1)
__unnamed_1:
        /*0072*/ 	.byte	0x76, 0x6f, 0x69, 0x64, 0x20, 0x63, 0x75, 0x74, 0x6c, 0x61, 0x73, 0x73, 0x3a, 0x3a, 0x67, 0x65
        /* <DEDUP_REMOVED lines=172> */
        /*0b42*/ 	.byte	0x6e, 0x74, 0x69, 0x74, 0x79, 0x5d, 0x00
.L_0:


//--------------------- .nv.shared._ZN7cutlass13device_kernelINS_4gemm6kernel13GemmUniversalIN4cute5tupleIJiiiiEEENS1_10collective13CollectiveMmaINS1_34MainloopSm90TmaGmmaWarpSpecializedILi22ENS5_IJNS4_1CILi1EEENSA_ILi8EEESB_EEENS1_32KernelTmaWarpSpecializedPingpongEEENS5_IJNSA_ILi64EEENSA_ILi256EEENSA_ILi32EEEEEEaNS5_IJlSB_lEEEaSK_NS4_8TiledMMAINS4_8MMA_AtomIJNS4_4SM904GMMA27MMA_64x256x32_S32S8S8_SS_TNEEEENS4_6LayoutINS5_IJSB_SB_SB_EEENS5_IJNSA_ILi0EEEST_ST_EEEEENS5_IJNS4_10UnderscoreESW_SW_EEEEENS4_23SM90_TMA_LOAD_MULTICASTENS4_14ComposedLayoutINS4_7SwizzleILi1ELi4ELi3EEENS4_18smem_ptr_flag_bitsILi8EEENSR_INS5_IJSC_SI_EEENS5_IJSI_SB_EEEEEEEvNS4_8identityENS4_13SM90_TMA_LOADES18_vS19_EENS_8epilogue10collective6detail29Sm90TmaWarpSpecializedAdapterINS1D_15DefaultEpilogueIaSK_SK_NS1C_6thread17LinearCombinationIaLi1EiiLNS1H_9ScaleType4KindE0ELNS_15FloatRoundStyleE2EaEENS1_15EpilogueDefaultEEEEEvvEEEEvNT_6ParamsE --------------------------
	.section	.nv.shared._ZN7cutlass13device_kernelINS_4gemm6kernel13GemmUniversalIN4cute5tupleIJiiiiEEENS1_10collective13CollectiveMmaINS1_34MainloopSm90TmaGmmaWarpSpecializedILi22ENS5_IJNS4_1CILi1EEENSA_ILi8EEESB_EEENS1_32KernelTmaWarpSpecializedPingpongEEENS5_IJNSA_ILi64EEENSA_ILi256EEENSA_ILi32EEEEEEaNS5_IJlSB_lEEEaSK_NS4_8TiledMMAINS4_8MMA_AtomIJNS4_4SM904GMMA27MMA_64x256x32_S32S8S8_SS_TNEEEENS4_6LayoutINS5_IJSB_SB_SB_EEENS5_IJNSA_ILi0EEEST_ST_EEEEENS5_IJNS4_10UnderscoreESW_SW_EEEEENS4_23SM90_TMA_LOAD_MULTICASTENS4_14ComposedLayoutINS4_7SwizzleILi1ELi4ELi3EEENS4_18smem_ptr_flag_bitsILi8EEENSR_INS5_IJSC_SI_EEENS5_IJSI_SB_EEEEEEEvNS4_8identityENS4_13SM90_TMA_LOADES18_vS19_EENS_8epilogue10collective6detail29Sm90TmaWarpSpecializedAdapterINS1D_15DefaultEpilogueIaSK_SK_NS1C_6thread17LinearCombinationIaLi1EiiLNS1H_9ScaleType4KindE0ELNS_15FloatRoundStyleE2EaEENS1_15EpilogueDefaultEEEEEvvEEEEvNT_6ParamsE,"aw",@nobits
	.sectionflags	@""
	.align	16
	.zero		1024


//--------------------- .nv.shared.reserved.0     --------------------------
	.section	.nv.shared.reserved.0,"aw",@nobits
	.weak		__nv_reservedSMEM_offset_0_alias
	.size		__nv_reservedSMEM_offset_0_alias, 0, 0
	.other		__nv_reservedSMEM_offset_0_alias,@"STO_CUDA_RESERVED_SHARED STV_DEFAULT"
__nv_reservedSMEM_offset_0_alias:
	.zero		0


//--------------------- .nv.global                --------------------------
	.section	.nv.global,"aw",@nobits
.nv.global:
	.type		_ZN40_INTERNAL_49672a0d_4_k_cu_99182c26_287574cute1_E,@object
	.size		_ZN40_INTERNAL_49672a0d_4_k_cu_99182c26_287574cute1_E,(_ZN40_INTERNAL_49672a0d_4_k_cu_99182c26_287574cuda3std3__45__cpo6cbeginE - _ZN40_INTERNAL_49672a0d_4_k_cu_99182c26_287574cute1_E)
_ZN40_INTERNAL_49672a0d_4_k_cu_99182c26_287574cute1_E:
	.zero		1
	.type		_ZN40_INTERNAL_49672a0d_4_k_cu_99182c26_287574cuda3std3__45__cpo6cbeginE,@object
	.size		_ZN40_INTERNAL_49672a0d_4_k_cu_99182c26_287574cuda3std3__45__cpo6cbeginE,(_ZN40_INTERNAL_49672a0d_4_k_cu_99182c26_287574cuda3std3__48in_placeE - _ZN40_INTERNAL_49672a0d_4_k_cu_99182c26_287574cuda3std3__45__cpo6cbeginE)
_ZN40_INTERNAL_49672a0d_4_k_cu_99182c26_287574cuda3std3__45__cpo6cbeginE:
	.zero		1
	.type		_ZN40_INTERNAL_49672a0d_4_k_cu_99182c26_287574cuda3std3__48in_placeE,@object
	.size		_ZN40_INTERNAL_49672a0d_4_k_cu_99182c26_287574cuda3std3__48in_placeE,(_ZN40_INTERNAL_49672a0d_4_k_cu_99182c26_287574cuda3std6ranges3__45__cpo9iter_moveE - _ZN40_INTERNAL_49672a0d_4_k_cu_99182c26_287574cuda3std3__48in_placeE)
_ZN40_INTERNAL_49672a0d_4_k_cu_99182c26_287574cuda3std3__48in_placeE:
	.zero		1
	.type		_ZN40_INTERNAL_49672a0d_4_k_cu_99182c26_287574cuda3std6ranges3__45__cpo9iter_moveE,@object
	.size		_ZN40_INTERNAL_49672a0d_4_k_cu_99182c26_287574cuda3std6ranges3__45__cpo9iter_moveE,(_ZN40_INTERNAL_49672a0d_4_k_cu_99182c26_287574cuda3std3__45__cpo5beginE - _ZN40_INTERNAL_49672a0d_4_k_cu_99182c26_287574cuda3std6ranges3__45__cpo9iter_moveE)
_ZN40_INTERNAL_49672a0d_4_k_cu_99182c26_287574cuda3std6ranges3__45__cpo9iter_moveE:
	.zero		1
	.type		_ZN40_INTERNAL_49672a0d_4_k_cu_99182c26_287574cuda3std3__45__cpo5beginE,@object
	.size		_ZN40_INTERNAL_49672a0d_4_k_cu_99182c26_287574cuda3std3__45__cpo5beginE,(_ZN40_INTERNAL_49672a0d_4_k_cu_99182c26_287574cuda3std3__442_GLOBAL__N__49672a0d_4_k_cu_99182c26_287576ignoreE - _ZN40_INTERNAL_49672a0d_4_k_cu_99182c26_287574cuda3std3__45__cpo5beginE)
_ZN40_INTERNAL_49672a0d_4_k_cu_99182c26_287574cuda3std3__45__cpo5beginE:
	.zero		1
	.type		_ZN40_INTERNAL_49672a0d_4_k_cu_99182c26_287574cuda3std3__442_GLOBAL__N__49672a0d_4_k_cu_99182c26_287576ignoreE,@object
	.size		_ZN40_INTERNAL_49672a0d_4_k_cu_99182c26_287574cuda3std3__442_GLOBAL__N__49672a0d_4_k_cu_99182c26_287576ignoreE,(_ZN40_INTERNAL_49672a0d_4_k_cu_99182c26_287574cute7productE - _ZN40_INTERNAL_49672a0d_4_k_cu_99182c26_287574cuda3std3__442_GLOBAL__N__49672a0d_4_k_cu_99182c26_287576ignoreE)
_ZN40_INTERNAL_49672a0d_4_k_cu_99182c26_287574cuda3std3__442_GLOBAL__N__49672a0d_4_k_cu_99182c26_287576ignoreE:
	.zero		1
	.type		_ZN40_INTERNAL_49672a0d_4_k_cu_99182c26_287574cute7productE,@object
	.size		_ZN40_INTERNAL_49672a0d_4_k_cu_99182c26_287574cute7productE,(_ZN40_INTERNAL_49672a0d_4_k_cu_99182c26_287574cuda3std3__45__cpo3endE - _ZN40_INTERNAL_49672a0d_4_k_cu_99182c26_287574cute7productE)
_ZN40_INTERNAL_49672a0d_4_k_cu_99182c26_287574cute7productE:
	.zero		1
	.type		_ZN40_INTERNAL_49672a0d_4_k_cu_99182c26_287574cuda3std3__45__cpo3endE,@object
	.size		_ZN40_INTERNAL_49672a0d_4_k_cu_99182c26_287574cuda3std3__45__cpo3endE,(_ZN40_INTERNAL_49672a0d_4_k_cu_99182c26_287574cuda3std3__419piecewise_constructE - _ZN40_INTERNAL_49672a0d_4_k_cu_99182c26_287574cuda3std3__45__cpo3endE)
_ZN40_INTERNAL_49672a0d_4_k_cu_99182c26_287574cuda3std3__45__cpo3endE:
	.zero		1
	.type		_ZN40_INTERNAL_49672a0d_4_k_cu_99182c26_287574cuda3std3__419piecewise_constructE,@object
	.size		_ZN40_INTERNAL_49672a0d_4_k_cu_99182c26_287574cuda3std3__419piecewise_constructE,(_ZN40_INTERNAL_49672a0d_4_k_cu_99182c26_287574cuda3std3__45__cpo4cendE - _ZN40_INTERNAL_49672a0d_4_k_cu_99182c26_287574cuda3std3__419piecewise_constructE)
_ZN40_INTERNAL_49672a0d_4_k_cu_99182c26_287574cuda3std3__419piecewise_constructE:
	.zero		1
	.type		_ZN40_INTERNAL_49672a0d_4_k_cu_99182c26_287574cuda3std3__45__cpo4cendE,@object
	.size		_ZN40_INTERNAL_49672a0d_4_k_cu_99182c26_287574cuda3std3__45__cpo4cendE,(_ZN40_INTERNAL_49672a0d_4_k_cu_99182c26_287574cuda3std6ranges3__45__cpo4swapE - _ZN40_INTERNAL_49672a0d_4_k_cu_99182c26_287574cuda3std3__45__cpo4cendE)
_ZN40_INTERNAL_49672a0d_4_k_cu_99182c26_287574cuda3std3__45__cpo4cendE:
	.zero		1
	.type		_ZN40_INTERNAL_49672a0d_4_k_cu_99182c26_287574cuda3std6ranges3__45__cpo4swapE,@object
	.size		_ZN40_INTERNAL_49672a0d_4_k_cu_99182c26_287574cuda3std6ranges3__45__cpo4swapE,(.L_8 - _ZN40_INTERNAL_49672a0d_4_k_cu_99182c26_287574cuda3std6ranges3__45__cpo4swapE)
_ZN40_INTERNAL_49672a0d_4_k_cu_99182c26_287574cuda3std6ranges3__45__cpo4swapE:
	.zero		1
.L_8:


//--------------------- .nv.constant0._ZN7cutlass13device_kernelINS_4gemm6kernel13GemmUniversalIN4cute5tupleIJiiiiEEENS1_10collective13CollectiveMmaINS1_34MainloopSm90TmaGmmaWarpSpecializedILi22ENS5_IJNS4_1CILi1EEENSA_ILi8EEESB_EEENS1_32KernelTmaWarpSpecializedPingpongEEENS5_IJNSA_ILi64EEENSA_ILi256EEENSA_ILi32EEEEEEaNS5_IJlSB_lEEEaSK_NS4_8TiledMMAINS4_8MMA_AtomIJNS4_4SM904GMMA27MMA_64x256x32_S32S8S8_SS_TNEEEENS4_6LayoutINS5_IJSB_SB_SB_EEENS5_IJNSA_ILi0EEEST_ST_EEEEENS5_IJNS4_10UnderscoreESW_SW_EEEEENS4_23SM90_TMA_LOAD_MULTICASTENS4_14ComposedLayoutINS4_7SwizzleILi1ELi4ELi3EEENS4_18smem_ptr_flag_bitsILi8EEENSR_INS5_IJSC_SI_EEENS5_IJSI_SB_EEEEEEEvNS4_8identityENS4_13SM90_TMA_LOADES18_vS19_EENS_8epilogue10collective6detail29Sm90TmaWarpSpecializedAdapterINS1D_15DefaultEpilogueIaSK_SK_NS1C_6thread17LinearCombinationIaLi1EiiLNS1H_9ScaleType4KindE0ELNS_15FloatRoundStyleE2EaEENS1_15EpilogueDefaultEEEEEvvEEEEvNT_6ParamsE --------------------------
	.section	.nv.constant0._ZN7cutlass13device_kernelINS_4gemm6kernel13GemmUniversalIN4cute5tupleIJiiiiEEENS1_10collective13CollectiveMmaINS1_34MainloopSm90TmaGmmaWarpSpecializedILi22ENS5_IJNS4_1CILi1EEENSA_ILi8EEESB_EEENS1_32KernelTmaWarpSpecializedPingpongEEENS5_IJNSA_ILi64EEENSA_ILi256EEENSA_ILi32EEEEEEaNS5_IJlSB_lEEEaSK_NS4_8TiledMMAINS4_8MMA_AtomIJNS4_4SM904GMMA27MMA_64x256x32_S32S8S8_SS_TNEEEENS4_6LayoutINS5_IJSB_SB_SB_EEENS5_IJNSA_ILi0EEEST_ST_EEEEENS5_IJNS4_10UnderscoreESW_SW_EEEEENS4_23SM90_TMA_LOAD_MULTICASTENS4_14ComposedLayoutINS4_7SwizzleILi1ELi4ELi3EEENS4_18smem_ptr_flag_bitsILi8EEENSR_INS5_IJSC_SI_EEENS5_IJSI_SB_EEEEEEEvNS4_8identityENS4_13SM90_TMA_LOADES18_vS19_EENS_8epilogue10collective6detail29Sm90TmaWarpSpecializedAdapterINS1D_15DefaultEpilogueIaSK_SK_NS1C_6thread17LinearCombinationIaLi1EiiLNS1H_9ScaleType4KindE0ELNS_15FloatRoundStyleE2EaEENS1_15EpilogueDefaultEEEEEvvEEEEvNT_6ParamsE,"a",@progbits
	.sectionflags	@""
	.align	4
.nv.constant0._ZN7cutlass13device_kernelINS_4gemm6kernel13GemmUniversalIN4cute5tupleIJiiiiEEENS1_10collective13CollectiveMmaINS1_34MainloopSm90TmaGmmaWarpSpecializedILi22ENS5_IJNS4_1CILi1EEENSA_ILi8EEESB_EEENS1_32KernelTmaWarpSpecializedPingpongEEENS5_IJNSA_ILi64EEENSA_ILi256EEENSA_ILi32EEEEEEaNS5_IJlSB_lEEEaSK_NS4_8TiledMMAINS4_8MMA_AtomIJNS4_4SM904GMMA27MMA_64x256x32_S32S8S8_SS_TNEEEENS4_6LayoutINS5_IJSB_SB_SB_EEENS5_IJNSA_ILi0EEEST_ST_EEEEENS5_IJNS4_10UnderscoreESW_SW_EEEEENS4_23SM90_TMA_LOAD_MULTICASTENS4_14ComposedLayoutINS4_7SwizzleILi1ELi4ELi3EEENS4_18smem_ptr_flag_bitsILi8EEENSR_INS5_IJSC_SI_EEENS5_IJSI_SB_EEEEEEEvNS4_8identityENS4_13SM90_TMA_LOADES18_vS19_EENS_8epilogue10collective6detail29Sm90TmaWarpSpecializedAdapterINS1D_15DefaultEpilogueIaSK_SK_NS1C_6thread17LinearCombinationIaLi1EiiLNS1H_9ScaleType4KindE0ELNS_15FloatRoundStyleE2EaEENS1_15EpilogueDefaultEEEEEvvEEEEvNT_6ParamsE:
	.zero		1664


//--------------------- SYMBOLS --------------------------

	.type		.nv.reservedSmem.offset0,@object
	.size		.nv.reservedSmem.offset0,0x4
	.type		__assertfail,@function
